//
// Generated by NVIDIA NVVM Compiler
//
// Compiler Build ID: CL-36424714
// Cuda compilation tools, release 13.0, V13.0.88
// Based on NVVM 20.0.0
//

.version 9.0
.target sm_100
.address_size 64

	// .globl	radon_kernel
.global .align 4 .b8 __cudart_i2opi_f[24] = {65, 144, 67, 60, 153, 149, 98, 219, 192, 221, 52, 245, 209, 87, 39, 252, 41, 21, 68, 78, 110, 131, 249, 162};

.visible .entry radon_kernel(
	.param .u64 .ptr .align 1 radon_kernel_param_0,
	.param .u64 .ptr .align 1 radon_kernel_param_1,
	.param .u32 radon_kernel_param_2,
	.param .u32 radon_kernel_param_3,
	.param .u32 radon_kernel_param_4,
	.param .f32 radon_kernel_param_5
)
{
	.local .align 4 .b8 	__local_depot0[28];
	.reg .b64 	%SP;
	.reg .b64 	%SPL;
	.reg .pred 	%p<47>;
	.reg .b32 	%r<147>;
	.reg .b32 	%f<169>;
	.reg .b64 	%rd<59>;
	.reg .b64 	%fd<12>;

	mov.u64 	%SPL, __local_depot0;
	ld.param.u64 	%rd17, [radon_kernel_param_0];
	ld.param.u64 	%rd18, [radon_kernel_param_1];
	ld.param.u32 	%r54, [radon_kernel_param_2];
	ld.param.u32 	%r57, [radon_kernel_param_3];
	ld.param.u32 	%r56, [radon_kernel_param_4];
	ld.param.f32 	%f34, [radon_kernel_param_5];
	cvta.to.global.u64 	%rd1, %rd18;
	add.u64 	%rd2, %SPL, 0;
	mov.u32 	%r58, %ctaid.x;
	mov.u32 	%r59, %ntid.x;
	mov.u32 	%r60, %tid.x;
	mad.lo.s32 	%r1, %r58, %r59, %r60;
	mov.u32 	%r61, %ctaid.y;
	mov.u32 	%r62, %ntid.y;
	mov.u32 	%r63, %tid.y;
	mad.lo.s32 	%r64, %r61, %r62, %r63;
	cvt.f64.f32 	%fd1, %f34;
	add.f64 	%fd2, %fd1, %fd1;
	add.s32 	%r65, %r57, -1;
	cvt.rn.f64.s32 	%fd3, %r65;
	div.rn.f64 	%fd4, %fd2, %fd3;
	cvt.rn.f32.f64 	%f1, %fd4;
	setp.ge.s32 	%p1, %r1, %r56;
	setp.ge.s32 	%p2, %r64, %r57;
	or.pred  	%p3, %p1, %p2;
	@%p3 bra 	$L__BB0_39;
	add.s32 	%r66, %r56, -1;
	cvt.rn.f64.s32 	%fd5, %r66;
	mov.f64 	%fd6, 0d400921FB54442D18;
	div.rn.f64 	%fd7, %fd6, %fd5;
	cvt.rn.f32.f64 	%f35, %fd7;
	cvt.rn.f32.s32 	%f36, %r1;
	mul.f32 	%f2, %f36, %f35;
	mul.f32 	%f37, %f2, 0f3F22F983;
	cvt.rni.s32.f32 	%r143, %f37;
	cvt.rn.f32.s32 	%f38, %r143;
	fma.rn.f32 	%f39, %f38, 0fBFC90FDA, %f2;
	fma.rn.f32 	%f40, %f38, 0fB3A22168, %f39;
	fma.rn.f32 	%f156, %f38, 0fA7C234C5, %f40;
	abs.f32 	%f4, %f2;
	setp.ltu.f32 	%p4, %f4, 0f47CE4780;
	mov.u32 	%r139, %r143;
	mov.f32 	%f155, %f156;
	@%p4 bra 	$L__BB0_9;
	setp.neu.f32 	%p5, %f4, 0f7F800000;
	@%p5 bra 	$L__BB0_4;
	mov.f32 	%f43, 0f00000000;
	mul.rn.f32 	%f155, %f2, %f43;
	mov.b32 	%r139, 0;
	bra.uni 	$L__BB0_9;
$L__BB0_4:
	mov.b32 	%r4, %f2;
	shl.b32 	%r68, %r4, 8;
	or.b32  	%r5, %r68, -2147483648;
	mov.b64 	%rd55, 0;
	mov.b32 	%r136, 0;
	mov.u64 	%rd53, __cudart_i2opi_f;
	mov.u64 	%rd54, %rd2;
$L__BB0_5:
	.pragma "nounroll";
	ld.global.nc.u32 	%r69, [%rd53];
	mad.wide.u32 	%rd22, %r69, %r5, %rd55;
	shr.u64 	%rd55, %rd22, 32;
	st.local.u32 	[%rd54], %rd22;
	add.s32 	%r136, %r136, 1;
	add.s64 	%rd54, %rd54, 4;
	add.s64 	%rd53, %rd53, 4;
	setp.ne.s32 	%p6, %r136, 6;
	@%p6 bra 	$L__BB0_5;
	shr.u32 	%r70, %r4, 23;
	st.local.u32 	[%rd2+24], %rd55;
	and.b32  	%r8, %r70, 31;
	and.b32  	%r71, %r70, 224;
	add.s32 	%r72, %r71, -128;
	shr.u32 	%r73, %r72, 5;
	mul.wide.u32 	%rd23, %r73, 4;
	sub.s64 	%rd9, %rd2, %rd23;
	ld.local.u32 	%r137, [%rd9+24];
	ld.local.u32 	%r138, [%rd9+20];
	setp.eq.s32 	%p7, %r8, 0;
	@%p7 bra 	$L__BB0_8;
	shf.l.wrap.b32 	%r137, %r138, %r137, %r8;
	ld.local.u32 	%r74, [%rd9+16];
	shf.l.wrap.b32 	%r138, %r74, %r138, %r8;
$L__BB0_8:
	shr.u32 	%r75, %r137, 30;
	shf.l.wrap.b32 	%r76, %r138, %r137, 2;
	shl.b32 	%r77, %r138, 2;
	shr.u32 	%r78, %r76, 31;
	add.s32 	%r79, %r78, %r75;
	neg.s32 	%r80, %r79;
	setp.lt.s32 	%p8, %r4, 0;
	selp.b32 	%r139, %r80, %r79, %p8;
	xor.b32  	%r81, %r76, %r4;
	shr.s32 	%r82, %r76, 31;
	xor.b32  	%r83, %r82, %r76;
	xor.b32  	%r84, %r82, %r77;
	cvt.u64.u32 	%rd24, %r83;
	shl.b64 	%rd25, %rd24, 32;
	cvt.u64.u32 	%rd26, %r84;
	or.b64  	%rd27, %rd25, %rd26;
	cvt.rn.f64.s64 	%fd8, %rd27;
	mul.f64 	%fd9, %fd8, 0d3BF921FB54442D19;
	cvt.rn.f32.f64 	%f41, %fd9;
	neg.f32 	%f42, %f41;
	setp.lt.s32 	%p9, %r81, 0;
	selp.f32 	%f155, %f42, %f41, %p9;
$L__BB0_9:
	setp.ltu.f32 	%p10, %f4, 0f47CE4780;
	add.s32 	%r86, %r139, 1;
	mul.rn.f32 	%f44, %f155, %f155;
	and.b32  	%r87, %r139, 1;
	setp.eq.b32 	%p11, %r87, 1;
	selp.f32 	%f45, %f155, 0f3F800000, %p11;
	fma.rn.f32 	%f46, %f44, %f45, 0f00000000;
	fma.rn.f32 	%f47, %f44, 0f37CBAC00, 0fBAB607ED;
	selp.f32 	%f48, 0fB94D4153, %f47, %p11;
	selp.f32 	%f49, 0f3C0885E4, 0f3D2AAABB, %p11;
	fma.rn.f32 	%f50, %f48, %f44, %f49;
	selp.f32 	%f51, 0fBE2AAAA8, 0fBEFFFFFF, %p11;
	fma.rn.f32 	%f52, %f50, %f44, %f51;
	fma.rn.f32 	%f53, %f52, %f46, %f45;
	and.b32  	%r88, %r86, 2;
	setp.eq.s32 	%p12, %r88, 0;
	mov.f32 	%f54, 0f00000000;
	sub.f32 	%f55, %f54, %f53;
	selp.f32 	%f8, %f53, %f55, %p12;
	@%p10 bra 	$L__BB0_17;
	setp.neu.f32 	%p13, %f4, 0f7F800000;
	@%p13 bra 	$L__BB0_12;
	mov.f32 	%f58, 0f00000000;
	mul.rn.f32 	%f156, %f2, %f58;
	mov.b32 	%r143, 0;
	bra.uni 	$L__BB0_17;
$L__BB0_12:
	mov.b32 	%r17, %f2;
	shl.b32 	%r90, %r17, 8;
	or.b32  	%r18, %r90, -2147483648;
	mov.b64 	%rd58, 0;
	mov.b32 	%r140, 0;
	mov.u64 	%rd56, __cudart_i2opi_f;
	mov.u64 	%rd57, %rd2;
$L__BB0_13:
	.pragma "nounroll";
	ld.global.nc.u32 	%r91, [%rd56];
	mad.wide.u32 	%rd30, %r91, %r18, %rd58;
	shr.u64 	%rd58, %rd30, 32;
	st.local.u32 	[%rd57], %rd30;
	add.s32 	%r140, %r140, 1;
	add.s64 	%rd57, %rd57, 4;
	add.s64 	%rd56, %rd56, 4;
	setp.ne.s32 	%p14, %r140, 6;
	@%p14 bra 	$L__BB0_13;
	shr.u32 	%r92, %r17, 23;
	st.local.u32 	[%rd2+24], %rd58;
	and.b32  	%r21, %r92, 31;
	and.b32  	%r93, %r92, 224;
	add.s32 	%r94, %r93, -128;
	shr.u32 	%r95, %r94, 5;
	mul.wide.u32 	%rd31, %r95, 4;
	sub.s64 	%rd16, %rd2, %rd31;
	ld.local.u32 	%r141, [%rd16+24];
	ld.local.u32 	%r142, [%rd16+20];
	setp.eq.s32 	%p15, %r21, 0;
	@%p15 bra 	$L__BB0_16;
	shf.l.wrap.b32 	%r141, %r142, %r141, %r21;
	ld.local.u32 	%r96, [%rd16+16];
	shf.l.wrap.b32 	%r142, %r96, %r142, %r21;
$L__BB0_16:
	shr.u32 	%r97, %r141, 30;
	shf.l.wrap.b32 	%r98, %r142, %r141, 2;
	shl.b32 	%r99, %r142, 2;
	shr.u32 	%r100, %r98, 31;
	add.s32 	%r101, %r100, %r97;
	neg.s32 	%r102, %r101;
	setp.lt.s32 	%p16, %r17, 0;
	selp.b32 	%r143, %r102, %r101, %p16;
	xor.b32  	%r103, %r98, %r17;
	shr.s32 	%r104, %r98, 31;
	xor.b32  	%r105, %r104, %r98;
	xor.b32  	%r106, %r104, %r99;
	cvt.u64.u32 	%rd32, %r105;
	shl.b64 	%rd33, %rd32, 32;
	cvt.u64.u32 	%rd34, %r106;
	or.b64  	%rd35, %rd33, %rd34;
	cvt.rn.f64.s64 	%fd10, %rd35;
	mul.f64 	%fd11, %fd10, 0d3BF921FB54442D19;
	cvt.rn.f32.f64 	%f56, %fd11;
	neg.f32 	%f57, %f56;
	setp.lt.s32 	%p17, %r103, 0;
	selp.f32 	%f156, %f57, %f56, %p17;
$L__BB0_17:
	mul.rn.f32 	%f61, %f156, %f156;
	and.b32  	%r109, %r143, 1;
	setp.eq.b32 	%p18, %r109, 1;
	selp.f32 	%f62, 0f3F800000, %f156, %p18;
	fma.rn.f32 	%f63, %f61, %f62, 0f00000000;
	fma.rn.f32 	%f64, %f61, 0f37CBAC00, 0fBAB607ED;
	selp.f32 	%f65, %f64, 0fB94D4153, %p18;
	selp.f32 	%f66, 0f3D2AAABB, 0f3C0885E4, %p18;
	fma.rn.f32 	%f67, %f65, %f61, %f66;
	selp.f32 	%f68, 0fBEFFFFFF, 0fBE2AAAA8, %p18;
	fma.rn.f32 	%f69, %f67, %f61, %f68;
	fma.rn.f32 	%f70, %f69, %f63, %f62;
	and.b32  	%r110, %r143, 2;
	setp.eq.s32 	%p19, %r110, 0;
	mov.f32 	%f158, 0f00000000;
	sub.f32 	%f71, %f158, %f70;
	selp.f32 	%f12, %f70, %f71, %p19;
	cvt.rn.f32.u32 	%f72, %r64;
	mul.f32 	%f73, %f72, %f1;
	sub.f32 	%f74, %f73, %f34;
	mul.f32 	%f13, %f74, %f8;
	mul.f32 	%f14, %f74, %f12;
	and.b32  	%r30, %r57, 3;
	setp.lt.u32 	%p20, %r57, 4;
	mov.b32 	%r146, 0;
	@%p20 bra 	$L__BB0_28;
	and.b32  	%r146, %r57, 2147483644;
	mov.b32 	%r144, 0;
	mov.f32 	%f158, 0f00000000;
$L__BB0_19:
	.pragma "nounroll";
	cvt.rn.f32.u32 	%f76, %r144;
	mul.f32 	%f77, %f1, %f76;
	sub.f32 	%f78, %f77, %f34;
	mul.f32 	%f79, %f12, %f78;
	sub.f32 	%f80, %f13, %f79;
	fma.rn.f32 	%f81, %f8, %f78, %f14;
	add.f32 	%f82, %f80, 0f3F800000;
	div.rn.f32 	%f83, %f82, %f1;
	cvt.rzi.s32.f32 	%r33, %f83;
	add.f32 	%f84, %f81, 0f3F800000;
	div.rn.f32 	%f85, %f84, %f1;
	cvt.rzi.s32.f32 	%r34, %f85;
	or.b32  	%r112, %r34, %r33;
	setp.lt.s32 	%p21, %r112, 0;
	max.s32 	%r113, %r33, %r34;
	setp.ge.s32 	%p22, %r113, %r54;
	or.pred  	%p23, %p22, %p21;
	@%p23 bra 	$L__BB0_21;
	mad.lo.s32 	%r114, %r34, %r54, %r33;
	mul.wide.s32 	%rd36, %r114, 4;
	add.s64 	%rd37, %rd1, %rd36;
	ld.global.f32 	%f86, [%rd37];
	add.f32 	%f158, %f158, %f86;
$L__BB0_21:
	add.s32 	%r35, %r144, 1;
	cvt.rn.f32.u32 	%f87, %r35;
	mul.f32 	%f88, %f1, %f87;
	sub.f32 	%f89, %f88, %f34;
	mul.f32 	%f90, %f12, %f89;
	sub.f32 	%f91, %f13, %f90;
	fma.rn.f32 	%f92, %f8, %f89, %f14;
	add.f32 	%f93, %f91, 0f3F800000;
	div.rn.f32 	%f94, %f93, %f1;
	cvt.rzi.s32.f32 	%r36, %f94;
	add.f32 	%f95, %f92, 0f3F800000;
	div.rn.f32 	%f96, %f95, %f1;
	cvt.rzi.s32.f32 	%r37, %f96;
	or.b32  	%r115, %r37, %r36;
	setp.lt.s32 	%p24, %r115, 0;
	max.s32 	%r116, %r36, %r37;
	setp.ge.s32 	%p25, %r116, %r54;
	or.pred  	%p26, %p25, %p24;
	@%p26 bra 	$L__BB0_23;
	mad.lo.s32 	%r117, %r37, %r54, %r36;
	mul.wide.s32 	%rd38, %r117, 4;
	add.s64 	%rd39, %rd1, %rd38;
	ld.global.f32 	%f97, [%rd39];
	add.f32 	%f158, %f158, %f97;
$L__BB0_23:
	add.s32 	%r38, %r35, 1;
	cvt.rn.f32.u32 	%f98, %r38;
	mul.f32 	%f99, %f1, %f98;
	sub.f32 	%f100, %f99, %f34;
	mul.f32 	%f101, %f12, %f100;
	sub.f32 	%f102, %f13, %f101;
	fma.rn.f32 	%f103, %f8, %f100, %f14;
	add.f32 	%f104, %f102, 0f3F800000;
	div.rn.f32 	%f105, %f104, %f1;
	cvt.rzi.s32.f32 	%r39, %f105;
	add.f32 	%f106, %f103, 0f3F800000;
	div.rn.f32 	%f107, %f106, %f1;
	cvt.rzi.s32.f32 	%r40, %f107;
	or.b32  	%r118, %r40, %r39;
	setp.lt.s32 	%p27, %r118, 0;
	max.s32 	%r119, %r39, %r40;
	setp.ge.s32 	%p28, %r119, %r54;
	or.pred  	%p29, %p28, %p27;
	@%p29 bra 	$L__BB0_25;
	mad.lo.s32 	%r120, %r40, %r54, %r39;
	mul.wide.s32 	%rd40, %r120, 4;
	add.s64 	%rd41, %rd1, %rd40;
	ld.global.f32 	%f108, [%rd41];
	add.f32 	%f158, %f158, %f108;
$L__BB0_25:
	add.s32 	%r41, %r38, 1;
	cvt.rn.f32.u32 	%f109, %r41;
	mul.f32 	%f110, %f1, %f109;
	sub.f32 	%f111, %f110, %f34;
	mul.f32 	%f112, %f12, %f111;
	sub.f32 	%f113, %f13, %f112;
	fma.rn.f32 	%f114, %f8, %f111, %f14;
	add.f32 	%f115, %f113, 0f3F800000;
	div.rn.f32 	%f116, %f115, %f1;
	cvt.rzi.s32.f32 	%r42, %f116;
	add.f32 	%f117, %f114, 0f3F800000;
	div.rn.f32 	%f118, %f117, %f1;
	cvt.rzi.s32.f32 	%r43, %f118;
	or.b32  	%r121, %r43, %r42;
	setp.lt.s32 	%p30, %r121, 0;
	max.s32 	%r122, %r42, %r43;
	setp.ge.s32 	%p31, %r122, %r54;
	or.pred  	%p32, %p31, %p30;
	@%p32 bra 	$L__BB0_27;
	mad.lo.s32 	%r123, %r43, %r54, %r42;
	mul.wide.s32 	%rd42, %r123, 4;
	add.s64 	%rd43, %rd1, %rd42;
	ld.global.f32 	%f119, [%rd43];
	add.f32 	%f158, %f158, %f119;
$L__BB0_27:
	add.s32 	%r144, %r41, 1;
	setp.ne.s32 	%p33, %r144, %r146;
	@%p33 bra 	$L__BB0_19;
$L__BB0_28:
	setp.eq.s32 	%p34, %r30, 0;
	@%p34 bra 	$L__BB0_38;
	setp.eq.s32 	%p35, %r30, 1;
	@%p35 bra 	$L__BB0_35;
	cvt.rn.f32.u32 	%f121, %r146;
	mul.f32 	%f122, %f1, %f121;
	sub.f32 	%f123, %f122, %f34;
	mul.f32 	%f124, %f12, %f123;
	sub.f32 	%f125, %f13, %f124;
	fma.rn.f32 	%f126, %f8, %f123, %f14;
	add.f32 	%f127, %f125, 0f3F800000;
	div.rn.f32 	%f128, %f127, %f1;
	cvt.rzi.s32.f32 	%r46, %f128;
	add.f32 	%f129, %f126, 0f3F800000;
	div.rn.f32 	%f130, %f129, %f1;
	cvt.rzi.s32.f32 	%r47, %f130;
	or.b32  	%r124, %r47, %r46;
	setp.lt.s32 	%p36, %r124, 0;
	max.s32 	%r125, %r46, %r47;
	setp.ge.s32 	%p37, %r125, %r54;
	or.pred  	%p38, %p37, %p36;
	@%p38 bra 	$L__BB0_32;
	mad.lo.s32 	%r126, %r47, %r54, %r46;
	mul.wide.s32 	%rd44, %r126, 4;
	add.s64 	%rd45, %rd1, %rd44;
	ld.global.f32 	%f131, [%rd45];
	add.f32 	%f158, %f158, %f131;
$L__BB0_32:
	add.s32 	%r127, %r146, 1;
	cvt.rn.f32.u32 	%f132, %r127;
	mul.f32 	%f133, %f1, %f132;
	sub.f32 	%f134, %f133, %f34;
	mul.f32 	%f135, %f12, %f134;
	sub.f32 	%f136, %f13, %f135;
	fma.rn.f32 	%f137, %f8, %f134, %f14;
	add.f32 	%f138, %f136, 0f3F800000;
	div.rn.f32 	%f139, %f138, %f1;
	cvt.rzi.s32.f32 	%r48, %f139;
	add.f32 	%f140, %f137, 0f3F800000;
	div.rn.f32 	%f141, %f140, %f1;
	cvt.rzi.s32.f32 	%r49, %f141;
	or.b32  	%r128, %r49, %r48;
	setp.lt.s32 	%p39, %r128, 0;
	max.s32 	%r129, %r48, %r49;
	setp.ge.s32 	%p40, %r129, %r54;
	or.pred  	%p41, %p40, %p39;
	@%p41 bra 	$L__BB0_34;
	mad.lo.s32 	%r130, %r49, %r54, %r48;
	mul.wide.s32 	%rd46, %r130, 4;
	add.s64 	%rd47, %rd1, %rd46;
	ld.global.f32 	%f142, [%rd47];
	add.f32 	%f158, %f158, %f142;
$L__BB0_34:
	add.s32 	%r146, %r146, 2;
$L__BB0_35:
	and.b32  	%r131, %r57, 1;
	setp.eq.b32 	%p42, %r131, 1;
	not.pred 	%p43, %p42;
	@%p43 bra 	$L__BB0_38;
	cvt.rn.f32.u32 	%f143, %r146;
	mul.f32 	%f144, %f1, %f143;
	sub.f32 	%f145, %f144, %f34;
	mul.f32 	%f146, %f12, %f145;
	sub.f32 	%f147, %f13, %f146;
	fma.rn.f32 	%f148, %f8, %f145, %f14;
	add.f32 	%f149, %f147, 0f3F800000;
	div.rn.f32 	%f150, %f149, %f1;
	cvt.rzi.s32.f32 	%r52, %f150;
	add.f32 	%f151, %f148, 0f3F800000;
	div.rn.f32 	%f152, %f151, %f1;
	cvt.rzi.s32.f32 	%r53, %f152;
	or.b32  	%r132, %r53, %r52;
	setp.lt.s32 	%p44, %r132, 0;
	max.s32 	%r133, %r52, %r53;
	setp.ge.s32 	%p45, %r133, %r54;
	or.pred  	%p46, %p45, %p44;
	@%p46 bra 	$L__BB0_38;
	mad.lo.s32 	%r134, %r53, %r54, %r52;
	mul.wide.s32 	%rd48, %r134, 4;
	add.s64 	%rd49, %rd1, %rd48;
	ld.global.f32 	%f153, [%rd49];
	add.f32 	%f158, %f158, %f153;
$L__BB0_38:
	mul.f32 	%f154, %f158, %f1;
	mad.lo.s32 	%r135, %r56, %r64, %r1;
	cvta.to.global.u64 	%rd50, %rd17;
	mul.wide.s32 	%rd51, %r135, 4;
	add.s64 	%rd52, %rd50, %rd51;
	st.global.f32 	[%rd52], %f154;
$L__BB0_39:
	ret;

}
	// .globl	radon_local_kernel
.visible .entry radon_local_kernel(
	.param .u64 .ptr .align 1 radon_local_kernel_param_0,
	.param .u64 .ptr .align 1 radon_local_kernel_param_1,
	.param .u32 radon_local_kernel_param_2,
	.param .u32 radon_local_kernel_param_3,
	.param .u32 radon_local_kernel_param_4,
	.param .u32 radon_local_kernel_param_5,
	.param .u32 radon_local_kernel_param_6
)
{
	.local .align 4 .b8 	__local_depot1[28];
	.reg .b64 	%SP;
	.reg .b64 	%SPL;
	.reg .pred 	%p<48>;
	.reg .b32 	%r<149>;
	.reg .b32 	%f<180>;
	.reg .b64 	%rd<59>;
	.reg .b64 	%fd<15>;

	mov.u64 	%SPL, __local_depot1;
	ld.param.u64 	%rd17, [radon_local_kernel_param_0];
	ld.param.u64 	%rd18, [radon_local_kernel_param_1];
	ld.param.u32 	%r55, [radon_local_kernel_param_2];
	ld.param.u32 	%r59, [radon_local_kernel_param_3];
	ld.param.u32 	%r56, [radon_local_kernel_param_4];
	ld.param.u32 	%r57, [radon_local_kernel_param_5];
	ld.param.u32 	%r58, [radon_local_kernel_param_6];
	cvta.to.global.u64 	%rd1, %rd18;
	add.u64 	%rd2, %SPL, 0;
	mov.u32 	%r61, %ctaid.x;
	mov.u32 	%r62, %ntid.x;
	mov.u32 	%r63, %tid.x;
	mad.lo.s32 	%r1, %r61, %r62, %r63;
	mov.u32 	%r64, %ctaid.y;
	mov.u32 	%r65, %ntid.y;
	mov.u32 	%r66, %tid.y;
	mad.lo.s32 	%r67, %r64, %r65, %r66;
	add.s32 	%r3, %r55, -1;
	cvt.rn.f64.s32 	%fd2, %r3;
	mov.f64 	%fd3, 0d4000000000000000;
	div.rn.f64 	%fd4, %fd3, %fd2;
	cvt.rn.f32.f64 	%f1, %fd4;
	cvt.rn.f64.s32 	%fd5, %r59;
	mul.f64 	%fd1, %fd5, 0d3FE0000000000000;
	setp.ge.s32 	%p1, %r1, %r56;
	setp.ge.s32 	%p2, %r67, %r59;
	or.pred  	%p3, %p1, %p2;
	@%p3 bra 	$L__BB1_40;
	cvt.f64.f32 	%fd6, %f1;
	mul.f64 	%fd7, %fd1, %fd6;
	cvt.rn.f32.f64 	%f2, %fd7;
	add.s32 	%r68, %r56, -1;
	cvt.rn.f64.s32 	%fd8, %r68;
	mov.f64 	%fd9, 0d400921FB54442D18;
	div.rn.f64 	%fd10, %fd9, %fd8;
	cvt.rn.f32.f64 	%f39, %fd10;
	cvt.rn.f32.s32 	%f40, %r1;
	mul.f32 	%f3, %f40, %f39;
	mul.f32 	%f41, %f3, 0f3F22F983;
	cvt.rni.s32.f32 	%r145, %f41;
	cvt.rn.f32.s32 	%f42, %r145;
	fma.rn.f32 	%f43, %f42, 0fBFC90FDA, %f3;
	fma.rn.f32 	%f44, %f42, 0fB3A22168, %f43;
	fma.rn.f32 	%f167, %f42, 0fA7C234C5, %f44;
	abs.f32 	%f5, %f3;
	setp.ltu.f32 	%p4, %f5, 0f47CE4780;
	mov.u32 	%r141, %r145;
	mov.f32 	%f166, %f167;
	@%p4 bra 	$L__BB1_9;
	setp.neu.f32 	%p5, %f5, 0f7F800000;
	@%p5 bra 	$L__BB1_4;
	mov.f32 	%f47, 0f00000000;
	mul.rn.f32 	%f166, %f3, %f47;
	mov.b32 	%r141, 0;
	bra.uni 	$L__BB1_9;
$L__BB1_4:
	mov.b32 	%r5, %f3;
	shl.b32 	%r70, %r5, 8;
	or.b32  	%r6, %r70, -2147483648;
	mov.b64 	%rd55, 0;
	mov.b32 	%r138, 0;
	mov.u64 	%rd53, __cudart_i2opi_f;
	mov.u64 	%rd54, %rd2;
$L__BB1_5:
	.pragma "nounroll";
	ld.global.nc.u32 	%r71, [%rd53];
	mad.wide.u32 	%rd22, %r71, %r6, %rd55;
	shr.u64 	%rd55, %rd22, 32;
	st.local.u32 	[%rd54], %rd22;
	add.s32 	%r138, %r138, 1;
	add.s64 	%rd54, %rd54, 4;
	add.s64 	%rd53, %rd53, 4;
	setp.ne.s32 	%p6, %r138, 6;
	@%p6 bra 	$L__BB1_5;
	shr.u32 	%r72, %r5, 23;
	st.local.u32 	[%rd2+24], %rd55;
	and.b32  	%r9, %r72, 31;
	and.b32  	%r73, %r72, 224;
	add.s32 	%r74, %r73, -128;
	shr.u32 	%r75, %r74, 5;
	mul.wide.u32 	%rd23, %r75, 4;
	sub.s64 	%rd9, %rd2, %rd23;
	ld.local.u32 	%r139, [%rd9+24];
	ld.local.u32 	%r140, [%rd9+20];
	setp.eq.s32 	%p7, %r9, 0;
	@%p7 bra 	$L__BB1_8;
	shf.l.wrap.b32 	%r139, %r140, %r139, %r9;
	ld.local.u32 	%r76, [%rd9+16];
	shf.l.wrap.b32 	%r140, %r76, %r140, %r9;
$L__BB1_8:
	shr.u32 	%r77, %r139, 30;
	shf.l.wrap.b32 	%r78, %r140, %r139, 2;
	shl.b32 	%r79, %r140, 2;
	shr.u32 	%r80, %r78, 31;
	add.s32 	%r81, %r80, %r77;
	neg.s32 	%r82, %r81;
	setp.lt.s32 	%p8, %r5, 0;
	selp.b32 	%r141, %r82, %r81, %p8;
	xor.b32  	%r83, %r78, %r5;
	shr.s32 	%r84, %r78, 31;
	xor.b32  	%r85, %r84, %r78;
	xor.b32  	%r86, %r84, %r79;
	cvt.u64.u32 	%rd24, %r85;
	shl.b64 	%rd25, %rd24, 32;
	cvt.u64.u32 	%rd26, %r86;
	or.b64  	%rd27, %rd25, %rd26;
	cvt.rn.f64.s64 	%fd11, %rd27;
	mul.f64 	%fd12, %fd11, 0d3BF921FB54442D19;
	cvt.rn.f32.f64 	%f45, %fd12;
	neg.f32 	%f46, %f45;
	setp.lt.s32 	%p9, %r83, 0;
	selp.f32 	%f166, %f46, %f45, %p9;
$L__BB1_9:
	setp.ltu.f32 	%p10, %f5, 0f47CE4780;
	add.s32 	%r88, %r141, 1;
	mul.rn.f32 	%f48, %f166, %f166;
	and.b32  	%r89, %r141, 1;
	setp.eq.b32 	%p11, %r89, 1;
	selp.f32 	%f49, %f166, 0f3F800000, %p11;
	fma.rn.f32 	%f50, %f48, %f49, 0f00000000;
	fma.rn.f32 	%f51, %f48, 0f37CBAC00, 0fBAB607ED;
	selp.f32 	%f52, 0fB94D4153, %f51, %p11;
	selp.f32 	%f53, 0f3C0885E4, 0f3D2AAABB, %p11;
	fma.rn.f32 	%f54, %f52, %f48, %f53;
	selp.f32 	%f55, 0fBE2AAAA8, 0fBEFFFFFF, %p11;
	fma.rn.f32 	%f56, %f54, %f48, %f55;
	fma.rn.f32 	%f57, %f56, %f50, %f49;
	and.b32  	%r90, %r88, 2;
	setp.eq.s32 	%p12, %r90, 0;
	mov.f32 	%f58, 0f00000000;
	sub.f32 	%f59, %f58, %f57;
	selp.f32 	%f9, %f57, %f59, %p12;
	@%p10 bra 	$L__BB1_17;
	setp.neu.f32 	%p13, %f5, 0f7F800000;
	@%p13 bra 	$L__BB1_12;
	mov.f32 	%f62, 0f00000000;
	mul.rn.f32 	%f167, %f3, %f62;
	mov.b32 	%r145, 0;
	bra.uni 	$L__BB1_17;
$L__BB1_12:
	mov.b32 	%r18, %f3;
	shl.b32 	%r92, %r18, 8;
	or.b32  	%r19, %r92, -2147483648;
	mov.b64 	%rd58, 0;
	mov.b32 	%r142, 0;
	mov.u64 	%rd56, __cudart_i2opi_f;
	mov.u64 	%rd57, %rd2;
$L__BB1_13:
	.pragma "nounroll";
	ld.global.nc.u32 	%r93, [%rd56];
	mad.wide.u32 	%rd30, %r93, %r19, %rd58;
	shr.u64 	%rd58, %rd30, 32;
	st.local.u32 	[%rd57], %rd30;
	add.s32 	%r142, %r142, 1;
	add.s64 	%rd57, %rd57, 4;
	add.s64 	%rd56, %rd56, 4;
	setp.ne.s32 	%p14, %r142, 6;
	@%p14 bra 	$L__BB1_13;
	shr.u32 	%r94, %r18, 23;
	st.local.u32 	[%rd2+24], %rd58;
	and.b32  	%r22, %r94, 31;
	and.b32  	%r95, %r94, 224;
	add.s32 	%r96, %r95, -128;
	shr.u32 	%r97, %r96, 5;
	mul.wide.u32 	%rd31, %r97, 4;
	sub.s64 	%rd16, %rd2, %rd31;
	ld.local.u32 	%r143, [%rd16+24];
	ld.local.u32 	%r144, [%rd16+20];
	setp.eq.s32 	%p15, %r22, 0;
	@%p15 bra 	$L__BB1_16;
	shf.l.wrap.b32 	%r143, %r144, %r143, %r22;
	ld.local.u32 	%r98, [%rd16+16];
	shf.l.wrap.b32 	%r144, %r98, %r144, %r22;
$L__BB1_16:
	shr.u32 	%r99, %r143, 30;
	shf.l.wrap.b32 	%r100, %r144, %r143, 2;
	shl.b32 	%r101, %r144, 2;
	shr.u32 	%r102, %r100, 31;
	add.s32 	%r103, %r102, %r99;
	neg.s32 	%r104, %r103;
	setp.lt.s32 	%p16, %r18, 0;
	selp.b32 	%r145, %r104, %r103, %p16;
	xor.b32  	%r105, %r100, %r18;
	shr.s32 	%r106, %r100, 31;
	xor.b32  	%r107, %r106, %r100;
	xor.b32  	%r108, %r106, %r101;
	cvt.u64.u32 	%rd32, %r107;
	shl.b64 	%rd33, %rd32, 32;
	cvt.u64.u32 	%rd34, %r108;
	or.b64  	%rd35, %rd33, %rd34;
	cvt.rn.f64.s64 	%fd13, %rd35;
	mul.f64 	%fd14, %fd13, 0d3BF921FB54442D19;
	cvt.rn.f32.f64 	%f60, %fd14;
	neg.f32 	%f61, %f60;
	setp.lt.s32 	%p17, %r105, 0;
	selp.f32 	%f167, %f61, %f60, %p17;
$L__BB1_17:
	mul.rn.f32 	%f64, %f167, %f167;
	and.b32  	%r110, %r145, 1;
	setp.eq.b32 	%p18, %r110, 1;
	selp.f32 	%f65, 0f3F800000, %f167, %p18;
	fma.rn.f32 	%f66, %f64, %f65, 0f00000000;
	fma.rn.f32 	%f67, %f64, 0f37CBAC00, 0fBAB607ED;
	selp.f32 	%f68, %f67, 0fB94D4153, %p18;
	selp.f32 	%f69, 0f3D2AAABB, 0f3C0885E4, %p18;
	fma.rn.f32 	%f70, %f68, %f64, %f69;
	selp.f32 	%f71, 0fBEFFFFFF, 0fBE2AAAA8, %p18;
	fma.rn.f32 	%f72, %f70, %f64, %f71;
	fma.rn.f32 	%f73, %f72, %f66, %f65;
	and.b32  	%r111, %r145, 2;
	setp.eq.s32 	%p19, %r111, 0;
	mov.f32 	%f169, 0f00000000;
	sub.f32 	%f74, %f169, %f73;
	selp.f32 	%f13, %f73, %f74, %p19;
	cvt.rn.f32.s32 	%f75, %r57;
	fma.rn.f32 	%f14, %f75, %f1, 0fBF800000;
	cvt.rn.f32.s32 	%f76, %r58;
	fma.rn.f32 	%f15, %f1, %f76, 0fBF800000;
	mul.f32 	%f77, %f15, %f13;
	fma.rn.f32 	%f16, %f14, %f9, %f77;
	setp.lt.s32 	%p20, %r55, 1;
	@%p20 bra 	$L__BB1_39;
	cvt.rn.f32.u32 	%f80, %r67;
	mul.f32 	%f81, %f80, %f1;
	sub.f32 	%f82, %f81, %f2;
	sub.f32 	%f83, %f82, %f16;
	mul.f32 	%f17, %f9, %f83;
	mul.f32 	%f84, %f14, %f13;
	mul.f32 	%f85, %f15, %f9;
	sub.f32 	%f18, %f84, %f85;
	mul.f32 	%f19, %f13, %f83;
	and.b32  	%r31, %r55, 3;
	setp.lt.u32 	%p21, %r3, 3;
	mov.b32 	%r148, 0;
	mov.f32 	%f169, 0f00000000;
	@%p21 bra 	$L__BB1_29;
	and.b32  	%r148, %r55, 2147483644;
	mov.b32 	%r146, 0;
	mov.f32 	%f169, 0f00000000;
$L__BB1_20:
	.pragma "nounroll";
	cvt.rn.f32.u32 	%f87, %r146;
	fma.rn.f32 	%f88, %f1, %f87, 0fBF800000;
	add.f32 	%f89, %f18, %f88;
	mul.f32 	%f90, %f13, %f89;
	sub.f32 	%f91, %f17, %f90;
	fma.rn.f32 	%f92, %f9, %f89, %f19;
	add.f32 	%f93, %f91, 0f3F800000;
	div.rn.f32 	%f94, %f93, %f1;
	cvt.rzi.s32.f32 	%r34, %f94;
	add.f32 	%f95, %f92, 0f3F800000;
	div.rn.f32 	%f96, %f95, %f1;
	cvt.rzi.s32.f32 	%r35, %f96;
	or.b32  	%r114, %r35, %r34;
	setp.lt.s32 	%p22, %r114, 0;
	max.s32 	%r115, %r34, %r35;
	setp.ge.s32 	%p23, %r115, %r55;
	or.pred  	%p24, %p23, %p22;
	@%p24 bra 	$L__BB1_22;
	mad.lo.s32 	%r116, %r35, %r55, %r34;
	mul.wide.s32 	%rd36, %r116, 4;
	add.s64 	%rd37, %rd1, %rd36;
	ld.global.f32 	%f97, [%rd37];
	add.f32 	%f169, %f169, %f97;
$L__BB1_22:
	add.s32 	%r36, %r146, 1;
	cvt.rn.f32.u32 	%f98, %r36;
	fma.rn.f32 	%f99, %f1, %f98, 0fBF800000;
	add.f32 	%f100, %f18, %f99;
	mul.f32 	%f101, %f13, %f100;
	sub.f32 	%f102, %f17, %f101;
	fma.rn.f32 	%f103, %f9, %f100, %f19;
	add.f32 	%f104, %f102, 0f3F800000;
	div.rn.f32 	%f105, %f104, %f1;
	cvt.rzi.s32.f32 	%r37, %f105;
	add.f32 	%f106, %f103, 0f3F800000;
	div.rn.f32 	%f107, %f106, %f1;
	cvt.rzi.s32.f32 	%r38, %f107;
	or.b32  	%r117, %r38, %r37;
	setp.lt.s32 	%p25, %r117, 0;
	max.s32 	%r118, %r37, %r38;
	setp.ge.s32 	%p26, %r118, %r55;
	or.pred  	%p27, %p26, %p25;
	@%p27 bra 	$L__BB1_24;
	mad.lo.s32 	%r119, %r38, %r55, %r37;
	mul.wide.s32 	%rd38, %r119, 4;
	add.s64 	%rd39, %rd1, %rd38;
	ld.global.f32 	%f108, [%rd39];
	add.f32 	%f169, %f169, %f108;
$L__BB1_24:
	add.s32 	%r39, %r36, 1;
	cvt.rn.f32.u32 	%f109, %r39;
	fma.rn.f32 	%f110, %f1, %f109, 0fBF800000;
	add.f32 	%f111, %f18, %f110;
	mul.f32 	%f112, %f13, %f111;
	sub.f32 	%f113, %f17, %f112;
	fma.rn.f32 	%f114, %f9, %f111, %f19;
	add.f32 	%f115, %f113, 0f3F800000;
	div.rn.f32 	%f116, %f115, %f1;
	cvt.rzi.s32.f32 	%r40, %f116;
	add.f32 	%f117, %f114, 0f3F800000;
	div.rn.f32 	%f118, %f117, %f1;
	cvt.rzi.s32.f32 	%r41, %f118;
	or.b32  	%r120, %r41, %r40;
	setp.lt.s32 	%p28, %r120, 0;
	max.s32 	%r121, %r40, %r41;
	setp.ge.s32 	%p29, %r121, %r55;
	or.pred  	%p30, %p29, %p28;
	@%p30 bra 	$L__BB1_26;
	mad.lo.s32 	%r122, %r41, %r55, %r40;
	mul.wide.s32 	%rd40, %r122, 4;
	add.s64 	%rd41, %rd1, %rd40;
	ld.global.f32 	%f119, [%rd41];
	add.f32 	%f169, %f169, %f119;
$L__BB1_26:
	add.s32 	%r42, %r39, 1;
	cvt.rn.f32.u32 	%f120, %r42;
	fma.rn.f32 	%f121, %f1, %f120, 0fBF800000;
	add.f32 	%f122, %f18, %f121;
	mul.f32 	%f123, %f13, %f122;
	sub.f32 	%f124, %f17, %f123;
	fma.rn.f32 	%f125, %f9, %f122, %f19;
	add.f32 	%f126, %f124, 0f3F800000;
	div.rn.f32 	%f127, %f126, %f1;
	cvt.rzi.s32.f32 	%r43, %f127;
	add.f32 	%f128, %f125, 0f3F800000;
	div.rn.f32 	%f129, %f128, %f1;
	cvt.rzi.s32.f32 	%r44, %f129;
	or.b32  	%r123, %r44, %r43;
	setp.lt.s32 	%p31, %r123, 0;
	max.s32 	%r124, %r43, %r44;
	setp.ge.s32 	%p32, %r124, %r55;
	or.pred  	%p33, %p32, %p31;
	@%p33 bra 	$L__BB1_28;
	mad.lo.s32 	%r125, %r44, %r55, %r43;
	mul.wide.s32 	%rd42, %r125, 4;
	add.s64 	%rd43, %rd1, %rd42;
	ld.global.f32 	%f130, [%rd43];
	add.f32 	%f169, %f169, %f130;
$L__BB1_28:
	add.s32 	%r146, %r42, 1;
	setp.ne.s32 	%p34, %r146, %r148;
	@%p34 bra 	$L__BB1_20;
$L__BB1_29:
	setp.eq.s32 	%p35, %r31, 0;
	@%p35 bra 	$L__BB1_39;
	setp.eq.s32 	%p36, %r31, 1;
	@%p36 bra 	$L__BB1_36;
	cvt.rn.f32.u32 	%f132, %r148;
	fma.rn.f32 	%f133, %f1, %f132, 0fBF800000;
	add.f32 	%f134, %f18, %f133;
	mul.f32 	%f135, %f13, %f134;
	sub.f32 	%f136, %f17, %f135;
	fma.rn.f32 	%f137, %f9, %f134, %f19;
	add.f32 	%f138, %f136, 0f3F800000;
	div.rn.f32 	%f139, %f138, %f1;
	cvt.rzi.s32.f32 	%r47, %f139;
	add.f32 	%f140, %f137, 0f3F800000;
	div.rn.f32 	%f141, %f140, %f1;
	cvt.rzi.s32.f32 	%r48, %f141;
	or.b32  	%r126, %r48, %r47;
	setp.lt.s32 	%p37, %r126, 0;
	max.s32 	%r127, %r47, %r48;
	setp.ge.s32 	%p38, %r127, %r55;
	or.pred  	%p39, %p38, %p37;
	@%p39 bra 	$L__BB1_33;
	mad.lo.s32 	%r128, %r48, %r55, %r47;
	mul.wide.s32 	%rd44, %r128, 4;
	add.s64 	%rd45, %rd1, %rd44;
	ld.global.f32 	%f142, [%rd45];
	add.f32 	%f169, %f169, %f142;
$L__BB1_33:
	add.s32 	%r129, %r148, 1;
	cvt.rn.f32.u32 	%f143, %r129;
	fma.rn.f32 	%f144, %f1, %f143, 0fBF800000;
	add.f32 	%f145, %f18, %f144;
	mul.f32 	%f146, %f13, %f145;
	sub.f32 	%f147, %f17, %f146;
	fma.rn.f32 	%f148, %f9, %f145, %f19;
	add.f32 	%f149, %f147, 0f3F800000;
	div.rn.f32 	%f150, %f149, %f1;
	cvt.rzi.s32.f32 	%r49, %f150;
	add.f32 	%f151, %f148, 0f3F800000;
	div.rn.f32 	%f152, %f151, %f1;
	cvt.rzi.s32.f32 	%r50, %f152;
	or.b32  	%r130, %r50, %r49;
	setp.lt.s32 	%p40, %r130, 0;
	max.s32 	%r131, %r49, %r50;
	setp.ge.s32 	%p41, %r131, %r55;
	or.pred  	%p42, %p41, %p40;
	@%p42 bra 	$L__BB1_35;
	mad.lo.s32 	%r132, %r50, %r55, %r49;
	mul.wide.s32 	%rd46, %r132, 4;
	add.s64 	%rd47, %rd1, %rd46;
	ld.global.f32 	%f153, [%rd47];
	add.f32 	%f169, %f169, %f153;
$L__BB1_35:
	add.s32 	%r148, %r148, 2;
$L__BB1_36:
	and.b32  	%r133, %r55, 1;
	setp.eq.b32 	%p43, %r133, 1;
	not.pred 	%p44, %p43;
	@%p44 bra 	$L__BB1_39;
	cvt.rn.f32.u32 	%f154, %r148;
	fma.rn.f32 	%f155, %f1, %f154, 0fBF800000;
	add.f32 	%f156, %f18, %f155;
	mul.f32 	%f157, %f13, %f156;
	sub.f32 	%f158, %f17, %f157;
	fma.rn.f32 	%f159, %f9, %f156, %f19;
	add.f32 	%f160, %f158, 0f3F800000;
	div.rn.f32 	%f161, %f160, %f1;
	cvt.rzi.s32.f32 	%r53, %f161;
	add.f32 	%f162, %f159, 0f3F800000;
	div.rn.f32 	%f163, %f162, %f1;
	cvt.rzi.s32.f32 	%r54, %f163;
	or.b32  	%r134, %r54, %r53;
	setp.lt.s32 	%p45, %r134, 0;
	max.s32 	%r135, %r53, %r54;
	setp.ge.s32 	%p46, %r135, %r55;
	or.pred  	%p47, %p46, %p45;
	@%p47 bra 	$L__BB1_39;
	mad.lo.s32 	%r136, %r54, %r55, %r53;
	mul.wide.s32 	%rd48, %r136, 4;
	add.s64 	%rd49, %rd1, %rd48;
	ld.global.f32 	%f164, [%rd49];
	add.f32 	%f169, %f169, %f164;
$L__BB1_39:
	mul.f32 	%f165, %f169, %f1;
	mad.lo.s32 	%r137, %r56, %r67, %r1;
	cvta.to.global.u64 	%rd50, %rd17;
	mul.wide.s32 	%rd51, %r137, 4;
	add.s64 	%rd52, %rd50, %rd51;
	st.global.f32 	[%rd52], %f165;
$L__BB1_40:
	ret;

}


// ===== COMPILED SASS (sm_100) =====

	.target	sm_100

	.elftype	@"ET_EXEC"


//--------------------- .note.nv.tkinfo           --------------------------
	.section	.note.nv.tkinfo,"",@"SHT_NOTE"
	.sectionflags	@"SHF_NOTE_NV_TKINFO"
	.tkinfo
        /*0018*/ 	.word	0x00000002
        /*0030*/ 	.string	""
        /*0030*/ 	.string	"ptxas"
        /*0030*/ 	.string	"Cuda compilation tools, release 13.0, V13.0.88"
        /*0030*/ 	.string	"Build cuda_13.0.r13.0/compiler.36424714_0"
        /*0030*/ 	.string	"-arch sm_100 -m 64 "



//--------------------- .note.nv.cuinfo           --------------------------
	.section	.note.nv.cuinfo,"",@"SHT_NOTE"
	.sectionflags	@"SHF_NOTE_NV_CUINFO"
        /*0018*/ 	.short	0x0002
        /*001a*/ 	.short	0x0064
        /*001c*/ 	.short	0x0082
	.zero		2


//--------------------- .nv.info                  --------------------------
	.section	.nv.info,"",@"SHT_CUDA_INFO"
	.align	4


	//----- nvinfo : EIATTR_REGCOUNT
	.align		4
        /*0000*/ 	.byte	0x04, 0x2f
        /*0002*/ 	.short	(.L_2 - .L_1)
	.align		4
.L_1:
        /*0004*/ 	.word	index@(radon_kernel)
        /*0008*/ 	.word	0x0000001b


	//----- nvinfo : EIATTR_FRAME_SIZE
	.align		4
.L_2:
        /*000c*/ 	.byte	0x04, 0x11
        /*000e*/ 	.short	(.L_4 - .L_3)
	.align		4
.L_3:
        /*0010*/ 	.word	index@($__internal_3_$__cuda_sm3x_div_rn_noftz_f32_slowpath)
        /*0014*/ 	.word	0x00000020


	//----- nvinfo : EIATTR_FRAME_SIZE
	.align		4
.L_4:
        /*0018*/ 	.byte	0x04, 0x11
        /*001a*/ 	.short	(.L_6 - .L_5)
	.align		4
.L_5:
        /*001c*/ 	.word	index@($__internal_2_$__cuda_sm20_div_rn_f64_full)
        /*0020*/ 	.word	0x00000020


	//----- nvinfo : EIATTR_FRAME_SIZE
	.align		4
.L_6:
        /*0024*/ 	.byte	0x04, 0x11
        /*0026*/ 	.short	(.L_8 - .L_7)
	.align		4
.L_7:
        /*0028*/ 	.word	index@(radon_kernel)
        /*002c*/ 	.word	0x00000020


	//----- nvinfo : EIATTR_REGCOUNT
	.align		4
.L_8:
        /*0030*/ 	.byte	0x04, 0x2f
        /*0032*/ 	.short	(.L_10 - .L_9)
	.align		4
.L_9:
        /*0034*/ 	.word	index@(radon_local_kernel)
        /*0038*/ 	.word	0x0000001c


	//----- nvinfo : EIATTR_FRAME_SIZE
	.align		4
.L_10:
        /*003c*/ 	.byte	0x04, 0x11
        /*003e*/ 	.short	(.L_12 - .L_11)
	.align		4
.L_11:
        /*0040*/ 	.word	index@($__internal_1_$__cuda_sm3x_div_rn_noftz_f32_slowpath)
        /*0044*/ 	.word	0x00000020


	//----- nvinfo : EIATTR_FRAME_SIZE
	.align		4
.L_12:
        /*0048*/ 	.byte	0x04, 0x11
        /*004a*/ 	.short	(.L_14 - .L_13)
	.align		4
.L_13:
        /*004c*/ 	.word	index@($__internal_0_$__cuda_sm20_div_rn_f64_full)
        /*0050*/ 	.word	0x00000020


	//----- nvinfo : EIATTR_FRAME_SIZE
	.align		4
.L_14:
        /*0054*/ 	.byte	0x04, 0x11
        /*0056*/ 	.short	(.L_16 - .L_15)
	.align		4
.L_15:
        /*0058*/ 	.word	index@(radon_local_kernel)
        /*005c*/ 	.word	0x00000020


	//----- nvinfo : EIATTR_MIN_STACK_SIZE
	.align		4
.L_16:
        /*0060*/ 	.byte	0x04, 0x12
        /*0062*/ 	.short	(.L_18 - .L_17)
	.align		4
.L_17:
        /*0064*/ 	.word	index@(radon_local_kernel)
        /*0068*/ 	.word	0x00000020


	//----- nvinfo : EIATTR_MIN_STACK_SIZE
	.align		4
.L_18:
        /*006c*/ 	.byte	0x04, 0x12
        /*006e*/ 	.short	(.L_20 - .L_19)
	.align		4
.L_19:
        /*0070*/ 	.word	index@(radon_kernel)
        /*0074*/ 	.word	0x00000020
.L_20:


//--------------------- .nv.compat                --------------------------
	.section	.nv.compat,"",@"SHT_CUDA_COMPAT_INFO"
	.align	4
        /*0000*/ 	.byte	0x02, 0x09, 0x00, 0x00, 0x02, 0x02, 0x01, 0x00, 0x02, 0x05, 0x05, 0x00, 0x03, 0x07, 0x01, 0x01
        /*0010*/ 	.byte	0x02, 0x03, 0x00, 0x00, 0x02, 0x06, 0x01, 0x00, 0x04, 0x0b, 0x08, 0x00, 0x01, 0x00, 0x00, 0x00
        /*0020*/ 	.byte	0x00, 0x00, 0x00, 0x00


//--------------------- .nv.info.radon_local_kernel --------------------------
	.section	.nv.info.radon_local_kernel,"",@"SHT_CUDA_INFO"
	.sectionflags	@""
	.align	4


	//----- nvinfo : EIATTR_CUDA_API_VERSION
	.align		4
        /*0000*/ 	.byte	0x04, 0x37
        /*0002*/ 	.short	(.L_22 - .L_21)
.L_21:
        /*0004*/ 	.word	0x00000082


	//----- nvinfo : EIATTR_KPARAM_INFO
	.align		4
.L_22:
        /*0008*/ 	.byte	0x04, 0x17
        /*000a*/ 	.short	(.L_24 - .L_23)
.L_23:
        /*000c*/ 	.word	0x00000000
        /*0010*/ 	.short	0x0006
        /*0012*/ 	.short	0x0020
        /*0014*/ 	.byte	0x00, 0xf0, 0x11, 0x00


	//----- nvinfo : EIATTR_KPARAM_INFO
	.align		4
.L_24:
        /*0018*/ 	.byte	0x04, 0x17
        /*001a*/ 	.short	(.L_26 - .L_25)
.L_25:
        /*001c*/ 	.word	0x00000000
        /*0020*/ 	.short	0x0005
        /*0022*/ 	.short	0x001c
        /*0024*/ 	.byte	0x00, 0xf0, 0x11, 0x00


	//----- nvinfo : EIATTR_KPARAM_INFO
	.align		4
.L_26:
        /*0028*/ 	.byte	0x04, 0x17
        /*002a*/ 	.short	(.L_28 - .L_27)
.L_27:
        /*002c*/ 	.word	0x00000000
        /*0030*/ 	.short	0x0004
        /*0032*/ 	.short	0x0018
        /*0034*/ 	.byte	0x00, 0xf0, 0x11, 0x00


	//----- nvinfo : EIATTR_KPARAM_INFO
	.align		4
.L_28:
        /*0038*/ 	.byte	0x04, 0x17
        /*003a*/ 	.short	(.L_30 - .L_29)
.L_29:
        /*003c*/ 	.word	0x00000000
        /*0040*/ 	.short	0x0003
        /*0042*/ 	.short	0x0014
        /*0044*/ 	.byte	0x00, 0xf0, 0x11, 0x00


	//----- nvinfo : EIATTR_KPARAM_INFO
	.align		4
.L_30:
        /*0048*/ 	.byte	0x04, 0x17
        /*004a*/ 	.short	(.L_32 - .L_31)
.L_31:
        /*004c*/ 	.word	0x00000000
        /*0050*/ 	.short	0x0002
        /*0052*/ 	.short	0x0010
        /*0054*/ 	.byte	0x00, 0xf0, 0x11, 0x00


	//----- nvinfo : EIATTR_KPARAM_INFO
	.align		4
.L_32:
        /*0058*/ 	.byte	0x04, 0x17
        /*005a*/ 	.short	(.L_34 - .L_33)
.L_33:
        /*005c*/ 	.word	0x00000000
        /*0060*/ 	.short	0x0001
        /*0062*/ 	.short	0x0008
        /*0064*/ 	.byte	0x00, 0xf5, 0x21, 0x00


	//----- nvinfo : EIATTR_KPARAM_INFO
	.align		4
.L_34:
        /*0068*/ 	.byte	0x04, 0x17
        /*006a*/ 	.short	(.L_36 - .L_35)
.L_35:
        /*006c*/ 	.word	0x00000000
        /*0070*/ 	.short	0x0000
        /*0072*/ 	.short	0x0000
        /*0074*/ 	.byte	0x00, 0xf5, 0x21, 0x00


	//----- nvinfo : EIATTR_SPARSE_MMA_MASK
	.align		4
.L_36:
        /*0078*/ 	.byte	0x03, 0x50
        /*007a*/ 	.short	0x0000


	//----- nvinfo : EIATTR_MAXREG_COUNT
	.align		4
        /*007c*/ 	.byte	0x03, 0x1b
        /*007e*/ 	.short	0x00ff


	//----- nvinfo : EIATTR_MERCURY_ISA_VERSION
	.align		4
        /*0080*/ 	.byte	0x03, 0x5f
        /*0082*/ 	.short	0x0101


	//----- nvinfo : EIATTR_VRC_CTA_INIT_COUNT
	.align		4
        /*0084*/ 	.byte	0x02, 0x4a
	.zero		1
	.zero		1


	//----- nvinfo : EIATTR_EXIT_INSTR_OFFSETS
	.align		4
        /*0088*/ 	.byte	0x04, 0x1c
        /*008a*/ 	.short	(.L_38 - .L_37)


	//   ....[0]....
.L_37:
        /*008c*/ 	.word	0x00000240


	//   ....[1]....
        /*0090*/ 	.word	0x00002600


	//----- nvinfo : EIATTR_CRS_STACK_SIZE
	.align		4
.L_38:
        /*0094*/ 	.byte	0x04, 0x1e
        /*0096*/ 	.short	(.L_40 - .L_39)
.L_39:
        /*0098*/ 	.word	0x00000000


	//----- nvinfo : EIATTR_CBANK_PARAM_SIZE
	.align		4
.L_40:
        /*009c*/ 	.byte	0x03, 0x19
        /*009e*/ 	.short	0x0024


	//----- nvinfo : EIATTR_PARAM_CBANK
	.align		4
        /*00a0*/ 	.byte	0x04, 0x0a
        /*00a2*/ 	.short	(.L_42 - .L_41)
	.align		4
.L_41:
        /*00a4*/ 	.word	index@(.nv.constant0.radon_local_kernel)
        /*00a8*/ 	.short	0x0380
        /*00aa*/ 	.short	0x0024


	//----- nvinfo : EIATTR_SW_WAR
	.align		4
.L_42:
        /*00ac*/ 	.byte	0x04, 0x36
        /*00ae*/ 	.short	(.L_44 - .L_43)
.L_43:
        /*00b0*/ 	.word	0x00000008
.L_44:


//--------------------- .nv.info.radon_kernel     --------------------------
	.section	.nv.info.radon_kernel,"",@"SHT_CUDA_INFO"
	.sectionflags	@""
	.align	4


	//----- nvinfo : EIATTR_CUDA_API_VERSION
	.align		4
        /*0000*/ 	.byte	0x04, 0x37
        /*0002*/ 	.short	(.L_46 - .L_45)
.L_45:
        /*0004*/ 	.word	0x00000082


	//----- nvinfo : EIATTR_KPARAM_INFO
	.align		4
.L_46:
        /*0008*/ 	.byte	0x04, 0x17
        /*000a*/ 	.short	(.L_48 - .L_47)
.L_47:
        /*000c*/ 	.word	0x00000000
        /*0010*/ 	.short	0x0005
        /*0012*/ 	.short	0x001c
        /*0014*/ 	.byte	0x00, 0xf0, 0x11, 0x00


	//----- nvinfo : EIATTR_KPARAM_INFO
	.align		4
.L_48:
        /*0018*/ 	.byte	0x04, 0x17
        /*001a*/ 	.short	(.L_50 - .L_49)
.L_49:
        /*001c*/ 	.word	0x00000000
        /*0020*/ 	.short	0x0004
        /*0022*/ 	.short	0x0018
        /*0024*/ 	.byte	0x00, 0xf0, 0x11, 0x00


	//----- nvinfo : EIATTR_KPARAM_INFO
	.align		4
.L_50:
        /*0028*/ 	.byte	0x04, 0x17
        /*002a*/ 	.short	(.L_52 - .L_51)
.L_51:
        /*002c*/ 	.word	0x00000000
        /*0030*/ 	.short	0x0003
        /*0032*/ 	.short	0x0014
        /*0034*/ 	.byte	0x00, 0xf0, 0x11, 0x00


	//----- nvinfo : EIATTR_KPARAM_INFO
	.align		4
.L_52:
        /*0038*/ 	.byte	0x04, 0x17
        /*003a*/ 	.short	(.L_54 - .L_53)
.L_53:
        /*003c*/ 	.word	0x00000000
        /*0040*/ 	.short	0x0002
        /*0042*/ 	.short	0x0010
        /*0044*/ 	.byte	0x00, 0xf0, 0x11, 0x00


	//----- nvinfo : EIATTR_KPARAM_INFO
	.align		4
.L_54:
        /*0048*/ 	.byte	0x04, 0x17
        /*004a*/ 	.short	(.L_56 - .L_55)
.L_55:
        /*004c*/ 	.word	0x00000000
        /*0050*/ 	.short	0x0001
        /*0052*/ 	.short	0x0008
        /*0054*/ 	.byte	0x00, 0xf5, 0x21, 0x00


	//----- nvinfo : EIATTR_KPARAM_INFO
	.align		4
.L_56:
        /*0058*/ 	.byte	0x04, 0x17
        /*005a*/ 	.short	(.L_58 - .L_57)
.L_57:
        /*005c*/ 	.word	0x00000000
        /*0060*/ 	.short	0x0000
        /*0062*/ 	.short	0x0000
        /*0064*/ 	.byte	0x00, 0xf5, 0x21, 0x00


	//----- nvinfo : EIATTR_SPARSE_MMA_MASK
	.align		4
.L_58:
        /*0068*/ 	.byte	0x03, 0x50
        /*006a*/ 	.short	0x0000


	//----- nvinfo : EIATTR_MAXREG_COUNT
	.align		4
        /*006c*/ 	.byte	0x03, 0x1b
        /*006e*/ 	.short	0x00ff


	//----- nvinfo : EIATTR_MERCURY_ISA_VERSION
	.align		4
        /*0070*/ 	.byte	0x03, 0x5f
        /*0072*/ 	.short	0x0101


	//----- nvinfo : EIATTR_VRC_CTA_INIT_COUNT
	.align		4
        /*0074*/ 	.byte	0x02, 0x4a
	.zero		1
	.zero		1


	//----- nvinfo : EIATTR_EXIT_INSTR_OFFSETS
	.align		4
        /*0078*/ 	.byte	0x04, 0x1c
        /*007a*/ 	.short	(.L_60 - .L_59)


	//   ....[0]....
.L_59:
        /*007c*/ 	.word	0x00000290


	//   ....[1]....
        /*0080*/ 	.word	0x000024e0


	//----- nvinfo : EIATTR_CRS_STACK_SIZE
	.align		4
.L_60:
        /*0084*/ 	.byte	0x04, 0x1e
        /*0086*/ 	.short	(.L_62 - .L_61)
.L_61:
        /*0088*/ 	.word	0x00000000


	//----- nvinfo : EIATTR_CBANK_PARAM_SIZE
	.align		4
.L_62:
        /*008c*/ 	.byte	0x03, 0x19
        /*008e*/ 	.short	0x0020


	//----- nvinfo : EIATTR_PARAM_CBANK
	.align		4
        /*0090*/ 	.byte	0x04, 0x0a
        /*0092*/ 	.short	(.L_64 - .L_63)
	.align		4
.L_63:
        /*0094*/ 	.word	index@(.nv.constant0.radon_kernel)
        /*0098*/ 	.short	0x0380
        /*009a*/ 	.short	0x0020


	//----- nvinfo : EIATTR_SW_WAR
	.align		4
.L_64:
        /*009c*/ 	.byte	0x04, 0x36
        /*009e*/ 	.short	(.L_66 - .L_65)
.L_65:
        /*00a0*/ 	.word	0x00000008
.L_66:


//--------------------- .nv.callgraph             --------------------------
	.section	.nv.callgraph,"",@"SHT_CUDA_CALLGRAPH"
	.align	4
	.sectionentsize	8
	.align		4
        /*0000*/ 	.word	0x00000000
	.align		4
        /*0004*/ 	.word	0xffffffff
	.align		4
        /*0008*/ 	.word	0x00000000
	.align		4
        /*000c*/ 	.word	0xfffffffe
	.align		4
        /*0010*/ 	.word	0x00000000
	.align		4
        /*0014*/ 	.word	0xfffffffd
	.align		4
        /*0018*/ 	.word	0x00000000
	.align		4
        /*001c*/ 	.word	0xfffffffc


//--------------------- .nv.constant4             --------------------------
	.section	.nv.constant4,"a",@progbits
	.align	8
	.align		8
.nv.constant4:
        /*0000*/ 	.dword	__cudart_i2opi_f


//--------------------- .text.radon_local_kernel  --------------------------
	.section	.text.radon_local_kernel,"ax",@progbits
	.align	128
        .global         radon_local_kernel
        .type           radon_local_kernel,@function
        .size           radon_local_kernel,(.L_x_123 - radon_local_kernel)
        .other          radon_local_kernel,@"STO_CUDA_ENTRY STV_DEFAULT"
radon_local_kernel:
.text.radon_local_kernel:
[----:B------:R-:W0:Y:S01]  /*0000*/  LDC R1, c[0x0][0x37c] ;  /* 0x0000df00ff017b82 */ /* 0x000e220000000800 */
[----:B------:R-:W1:Y:S01]  /*0010*/  LDCU UR6, c[0x0][0x390] ;  /* 0x00007200ff0677ac */ /* 0x000e620008000800 */
[----:B------:R-:W-:Y:S01]  /*0020*/  IMAD.MOV.U32 R2, RZ, RZ, 0x1 ;  /* 0x00000001ff027424 */ /* 0x000fe200078e00ff */
[----:B------:R-:W2:Y:S05]  /*0030*/  S2R R11, SR_TID.X ;  /* 0x00000000000b7919 */ /* 0x000eaa0000002100 */
[----:B------:R-:W2:Y:S01]  /*0040*/  LDC R0, c[0x0][0x360] ;  /* 0x0000d800ff007b82 */ /* 0x000ea20000000800 */
[----:B0-----:R-:W-:Y:S01]  /*0050*/  VIADD R1, R1, 0xffffffe0 ;  /* 0xffffffe001017836 */ /* 0x001fe20000000000 */
[----:B------:R-:W0:Y:S06]  /*0060*/  S2R R13, SR_TID.Y ;  /* 0x00000000000d7919 */ /* 0x000e2c0000002200 */
[----:B------:R-:W-:Y:S01]  /*0070*/  S2UR UR4, SR_CTAID.X ;  /* 0x00000000000479c3 */ /* 0x000fe20000002500 */
[----:B-1----:R-:W-:-:S07]  /*0080*/  UIADD3 UR6, UPT, UPT, UR6, -0x1, URZ ;  /* 0xffffffff06067890 */ /* 0x002fce000fffe0ff */
[----:B------:R-:W0:Y:S02]  /*0090*/  S2UR UR5, SR_CTAID.Y ;  /* 0x00000000000579c3 */ /* 0x000e240000002600 */
[----:B------:R-:W1:Y:S06]  /*00a0*/  I2F.F64 R6, UR6 ;  /* 0x0000000600067d12 */ /* 0x000e6c0008201c00 */
[----:B------:R-:W0:Y:S02]  /*00b0*/  LDC R10, c[0x0][0x364] ;  /* 0x0000d900ff0a7b82 */ /* 0x000e240000000800 */
[----:B-1----:R-:W1:Y:S02]  /*00c0*/  MUFU.RCP64H R3, R7 ;  /* 0x0000000700037308 */ /* 0x002e640000001800 */
[----:B-1----:R-:W-:-:S08]  /*00d0*/  DFMA R4, -R6, R2, 1 ;  /* 0x3ff000000604742b */ /* 0x002fd00000000102 */
[----:B------:R-:W-:-:S08]  /*00e0*/  DFMA R4, R4, R4, R4 ;  /* 0x000000040404722b */ /* 0x000fd00000000004 */
[----:B------:R-:W-:-:S08]  /*00f0*/  DFMA R4, R2, R4, R2 ;  /* 0x000000040204722b */ /* 0x000fd00000000002 */
[----:B------:R-:W-:-:S08]  /*0100*/  DFMA R2, -R6, R4, 1 ;  /* 0x3ff000000602742b */ /* 0x000fd00000000104 */
[----:B------:R-:W-:-:S08]  /*0110*/  DFMA R2, R4, R2, R4 ;  /* 0x000000020402722b */ /* 0x000fd00000000004 */
[----:B------:R-:W-:-:S08]  /*0120*/  DMUL R4, R2, 2 ;  /* 0x4000000002047828 */ /* 0x000fd00000000000 */
[----:B------:R-:W-:-:S08]  /*0130*/  DFMA R8, -R6, R4, 2 ;  /* 0x400000000608742b */ /* 0x000fd00000000104 */
[----:B------:R-:W-:Y:S01]  /*0140*/  DFMA R2, R2, R8, R4 ;  /* 0x000000080202722b */ /* 0x000fe20000000004 */
[----:B0-----:R-:W-:-:S09]  /*0150*/  IMAD R5, R10, UR5, R13 ;  /* 0x000000050a057c24 */ /* 0x001fd2000f8e020d */
[----:B------:R-:W-:-:S05]  /*0160*/  FFMA R4, RZ, R7, R3 ;  /* 0x00000007ff047223 */ /* 0x000fca0000000003 */
[----:B------:R-:W-:Y:S01]  /*0170*/  FSETP.GT.AND P0, PT, |R4|, 1.469367938527859385e-39, PT ;  /* 0x001000000400780b */ /* 0x000fe20003f04200 */
[----:B--2---:R-:W-:-:S12]  /*0180*/  IMAD R4, R0, UR4, R11 ;  /* 0x0000000400047c24 */ /* 0x004fd8000f8e020b */
[----:B------:R-:W-:Y:S05]  /*0190*/  @P0 BRA `(.L_x_0) ;  /* 0x0000000000180947 */ /* 0x000fea0003800000 */
[----:B------:R-:W-:Y:S01]  /*01a0*/  MOV R11, R7 ;  /* 0x00000007000b7202 */ /* 0x000fe20000000f00 */
[----:B------:R-:W-:Y:S01]  /*01b0*/  IMAD.MOV.U32 R8, RZ, RZ, RZ ;  /* 0x000000ffff087224 */ /* 0x000fe200078e00ff */
[----:B------:R-:W-:Y:S01]  /*01c0*/  MOV R0, 0x1f0 ;  /* 0x000001f000007802 */ /* 0x000fe20000000f00 */
[----:B------:R-:W-:-:S07]  /*01d0*/  IMAD.MOV.U32 R9, RZ, RZ, 0x40000000 ;  /* 0x40000000ff097424 */ /* 0x000fce00078e00ff */
[----:B------:R-:W-:Y:S05]  /*01e0*/  CALL.REL.NOINC `($__internal_0_$__cuda_sm20_div_rn_f64_full) ;  /* 0x0000002400087944 */ /* 0x000fea0003c00000 */
[----:B------:R-:W-:-:S07]  /*01f0*/  MOV R3, R17 ;  /* 0x0000001100037202 */ /* 0x000fce0000000f00 */
.L_x_0:
[----:B------:R-:W0:Y:S01]  /*0200*/  LDCU UR5, c[0x0][0x394] ;  /* 0x00007280ff0577ac */ /* 0x000e220008000800 */
[----:B------:R-:W1:Y:S01]  /*0210*/  LDCU UR4, c[0x0][0x398] ;  /* 0x00007300ff0477ac */ /* 0x000e620008000800 */
[----:B0-----:R-:W-:-:S04]  /*0220*/  ISETP.GE.AND P0, PT, R5, UR5, PT ;  /* 0x0000000505007c0c */ /* 0x001fc8000bf06270 */
[----:B-1----:R-:W-:-:S13]  /*0230*/  ISETP.GE.OR P0, PT, R4, UR4, P0 ;  /* 0x0000000404007c0c */ /* 0x002fda0008706670 */
[----:B------:R-:W-:Y:S05]  /*0240*/  @P0 EXIT ;  /* 0x000000000000094d */ /* 0x000fea0003800000 */
[----:B------:R-:W-:Y:S01]  /*0250*/  UIADD3 UR4, UPT, UPT, UR4, -0x1, URZ ;  /* 0xffffffff04047890 */ /* 0x000fe2000fffe0ff */
[----:B------:R-:W-:Y:S01]  /*0260*/  IMAD.MOV.U32 R6, RZ, RZ, 0x1 ;  /* 0x00000001ff067424 */ /* 0x000fe200078e00ff */
[----:B------:R-:W0:Y:S01]  /*0270*/  F2F.F32.F64 R3, R2 ;  /* 0x0000000200037310 */ /* 0x000e220000301000 */
[----:B------:R-:W-:Y:S01]  /*0280*/  UMOV UR8, 0x54442d18 ;  /* 0x54442d1800087882 */ /* 0x000fe20000000000 */
[----:B------:R-:W-:-:S06]  /*0290*/  UMOV UR9, 0x400921fb ;  /* 0x400921fb00097882 */ /* 0x000fcc0000000000 */
[----:B------:R-:W1:Y:S08]  /*02a0*/  I2F.F64 R8, UR4 ;  /* 0x0000000400087d12 */ /* 0x000e700008201c00 */
[----:B0-----:R-:W-:Y:S08]  /*02b0*/  F2F.F64.F32 R12, R3 ;  /* 0x00000003000c7310 */ /* 0x001ff00000201800 */
[----:B-1----:R-:W0:Y:S02]  /*02c0*/  MUFU.RCP64H R7, R9 ;  /* 0x0000000900077308 */ /* 0x002e240000001800 */
[----:B0-----:R-:W-:-:S08]  /*02d0*/  DFMA R10, -R8, R6, 1 ;  /* 0x3ff00000080a742b */ /* 0x001fd00000000106 */
[----:B------:R-:W-:-:S08]  /*02e0*/  DFMA R10, R10, R10, R10 ;  /* 0x0000000a0a0a722b */ /* 0x000fd0000000000a */
[----:B------:R-:W-:-:S08]  /*02f0*/  DFMA R10, R6, R10, R6 ;  /* 0x0000000a060a722b */ /* 0x000fd00000000006 */
[----:B------:R-:W-:-:S08]  /*0300*/  DFMA R6, -R8, R10, 1 ;  /* 0x3ff000000806742b */ /* 0x000fd0000000010a */
[----:B------:R-:W-:Y:S02]  /*0310*/  DFMA R14, R10, R6, R10 ;  /* 0x000000060a0e722b */ /* 0x000fe4000000000a */
[----:B------:R-:W0:Y:S06]  /*0320*/  I2F.F64 R6, UR5 ;  /* 0x0000000500067d12 */ /* 0x000e2c0008201c00 */
[----:B------:R-:W-:-:S08]  /*0330*/  DMUL R16, R14, UR8 ;  /* 0x000000080e107c28 */ /* 0x000fd00008000000 */
[----:B------:R-:W-:Y:S02]  /*0340*/  DFMA R18, -R8, R16, UR8 ;  /* 0x0000000808127e2b */ /* 0x000fe40008000110 */
[----:B0-----:R-:W-:-:S06]  /*0350*/  DMUL R10, R6, 0.5 ;  /* 0x3fe00000060a7828 */ /* 0x001fcc0000000000 */
[----:B------:R-:W-:Y:S02]  /*0360*/  DFMA R6, R14, R18, R16 ;  /* 0x000000120e06722b */ /* 0x000fe40000000010 */
[----:B------:R-:W-:-:S08]  /*0370*/  DMUL R12, R10, R12 ;  /* 0x0000000c0a0c7228 */ /* 0x000fd00000000000 */
[----:B------:R-:W-:Y:S02]  /*0380*/  FFMA R0, RZ, R9, R7 ;  /* 0x00000009ff007223 */ /* 0x000fe40000000007 */
[----:B------:R0:W1:Y:S03]  /*0390*/  F2F.F32.F64 R12, R12 ;  /* 0x0000000c000c7310 */ /* 0x0000660000301000 */
[----:B------:R-:W-:-:S13]  /*03a0*/  FSETP.GT.AND P0, PT, |R0|, 1.469367938527859385e-39, PT ;  /* 0x001000000000780b */ /* 0x000fda0003f04200 */
[----:B01----:R-:W-:Y:S05]  /*03b0*/  @P0 BRA `(.L_x_1) ;  /* 0x0000000000200947 */ /* 0x003fea0003800000 */
[----:B------:R-:W-:Y:S01]  /*03c0*/  IMAD.MOV.U32 R6, RZ, RZ, R8 ;  /* 0x000000ffff067224 */ /* 0x000fe200078e0008 */
[----:B------:R-:W-:Y:S01]  /*03d0*/  MOV R11, R9 ;  /* 0x00000009000b7202 */ /* 0x000fe20000000f00 */
[----:B------:R-:W-:Y:S01]  /*03e0*/  IMAD.MOV.U32 R8, RZ, RZ, 0x54442d18 ;  /* 0x54442d18ff087424 */ /* 0x000fe200078e00ff */
[----:B------:R-:W-:Y:S01]  /*03f0*/  MOV R0, 0x420 ;  /* 0x0000042000007802 */ /* 0x000fe20000000f00 */
[----:B------:R-:W-:-:S07]  /*0400*/  IMAD.MOV.U32 R9, RZ, RZ, 0x400921fb ;  /* 0x400921fbff097424 */ /* 0x000fce00078e00ff */
[----:B------:R-:W-:Y:S05]  /*0410*/  CALL.REL.NOINC `($__internal_0_$__cuda_sm20_div_rn_f64_full) ;  /* 0x00000020007c7944 */ /* 0x000fea0003c00000 */
[----:B------:R-:W-:Y:S01]  /*0420*/  MOV R6, R2 ;  /* 0x0000000200067202 */ /* 0x000fe20000000f00 */
[----:B------:R-:W-:-:S07]  /*0430*/  IMAD.MOV.U32 R7, RZ, RZ, R17 ;  /* 0x000000ffff077224 */ /* 0x000fce00078e0011 */
.L_x_1:
[----:B------:R-:W0:Y:S01]  /*0440*/  F2F.F32.F64 R9, R6 ;  /* 0x0000000600097310 */ /* 0x000e220000301000 */
[----:B------:R-:W-:Y:S01]  /*0450*/  I2FP.F32.S32 R0, R4 ;  /* 0x0000000400007245 */ /* 0x000fe20000201400 */
[----:B------:R-:W1:Y:S01]  /*0460*/  LDCU.64 UR10, c[0x0][0x358] ;  /* 0x00006b00ff0a77ac */ /* 0x000e620008000a00 */
[----:B------:R-:W-:Y:S03]  /*0470*/  BSSY.RECONVERGENT B0, `(.L_x_2) ;  /* 0x0000043000007945 */ /* 0x000fe60003800200 */
[----:B0-----:R-:W-:-:S04]  /*0480*/  FMUL R9, R9, R0 ;  /* 0x0000000009097220 */ /* 0x001fc80000400000 */
[C---:B------:R-:W-:Y:S01]  /*0490*/  FMUL R0, R9.reuse, 0.63661974668502807617 ;  /* 0x3f22f98309007820 */ /* 0x040fe20000400000 */
[----:B------:R-:W-:-:S05]  /*04a0*/  FSETP.GE.AND P0, PT, |R9|, 105615, PT ;  /* 0x47ce47800900780b */ /* 0x000fca0003f06200 */
[----:B------:R-:W0:Y:S02]  /*04b0*/  F2I.NTZ R0, R0 ;  /* 0x0000000000007305 */ /* 0x000e240000203100 */
[----:B0-----:R-:W-:Y:S01]  /*04c0*/  I2FP.F32.S32 R2, R0 ;  /* 0x0000000000027245 */ /* 0x001fe20000201400 */
[----:B------:R-:W-:-:S04]  /*04d0*/  IMAD.MOV.U32 R16, RZ, RZ, R0 ;  /* 0x000000ffff107224 */ /* 0x000fc800078e0000 */
[----:B------:R-:W-:-:S04]  /*04e0*/  FFMA R11, R2, -1.5707962512969970703, R9 ;  /* 0xbfc90fda020b7823 */ /* 0x000fc80000000009 */
[----:B------:R-:W-:-:S04]  /*04f0*/  FFMA R11, R2, -7.5497894158615963534e-08, R11 ;  /* 0xb3a22168020b7823 */ /* 0x000fc8000000000b */
[----:B------:R-:W-:-:S05]  /*0500*/  FFMA R13, R2, -5.3903029534742383927e-15, R11 ;  /* 0xa7c234c5020d7823 */ /* 0x000fca000000000b */
[----:B------:R-:W-:Y:S01]  /*0510*/  MOV R2, R13 ;  /* 0x0000000d00027202 */ /* 0x000fe20000000f00 */
[----:B-1----:R-:W-:Y:S06]  /*0520*/  @!P0 BRA `(.L_x_3) ;  /* 0x0000000000dc8947 */ /* 0x002fec0003800000 */
[----:B------:R-:W-:-:S13]  /*0530*/  FSETP.NEU.AND P0, PT, |R9|, +INF , PT ;  /* 0x7f8000000900780b */ /* 0x000fda0003f0d200 */
[----:B------:R-:W-:Y:S01]  /*0540*/  @!P0 FMUL R2, RZ, R9 ;  /* 0x00000009ff028220 */ /* 0x000fe20000400000 */
[----:B------:R-:W-:Y:S01]  /*0550*/  @!P0 IMAD.MOV.U32 R0, RZ, RZ, RZ ;  /* 0x000000ffff008224 */ /* 0x000fe200078e00ff */
[----:B------:R-:W-:Y:S06]  /*0560*/  @!P0 BRA `(.L_x_3) ;  /* 0x0000000000cc8947 */ /* 0x000fec0003800000 */
[----:B------:R-:W-:Y:S02]  /*0570*/  IMAD.SHL.U32 R2, R9, 0x100, RZ ;  /* 0x0000010009027824 */ /* 0x000fe400078e00ff */
[----:B------:R-:W-:Y:S02]  /*0580*/  HFMA2 R8, -RZ, RZ, 0, 0 ;  /* 0x00000000ff087431 */ /* 0x000fe400000001ff */
[----:B------:R-:W-:Y:S01]  /*0590*/  IMAD.MOV.U32 R0, RZ, RZ, R1 ;  /* 0x000000ffff007224 */ /* 0x000fe200078e0001 */
[----:B------:R-:W0:Y:S01]  /*05a0*/  LDCU.64 UR8, c[0x4][URZ] ;  /* 0x01000000ff0877ac */ /* 0x000e220008000a00 */
[----:B------:R-:W-:Y:S01]  /*05b0*/  LOP3.LUT R17, R2, 0x80000000, RZ, 0xfc, !PT ;  /* 0x8000000002117812 */ /* 0x000fe200078efcff */
[----:B------:R-:W-:Y:S01]  /*05c0*/  UMOV UR5, URZ ;  /* 0x000000ff00057c82 */ /* 0x000fe20008000000 */
[----:B------:R-:W-:-:S05]  /*05d0*/  UMOV UR4, URZ ;  /* 0x000000ff00047c82 */ /* 0x000fca0008000000 */
.L_x_4:
[----:B0-----:R-:W-:Y:S01]  /*05e0*/  IMAD.U32 R10, RZ, RZ, UR8 ;  /* 0x00000008ff0a7e24 */ /* 0x001fe2000f8e00ff */
[----:B------:R-:W-:-:S05]  /*05f0*/  MOV R11, UR9 ;  /* 0x00000009000b7c02 */ /* 0x000fca0008000f00 */
[----:B------:R-:W2:Y:S01]  /*0600*/  LDG.E.CONSTANT R6, desc[UR10][R10.64] ;  /* 0x0000000a0a067981 */ /* 0x000ea2000c1e9900 */
[----:B------:R-:W-:Y:S02]  /*0610*/  UIADD3 UR8, UP0, UPT, UR8, 0x4, URZ ;  /* 0x0000000408087890 */ /* 0x000fe4000ff1e0ff */
[----:B------:R-:W-:Y:S02]  /*0620*/  UIADD3 UR4, UPT, UPT, UR4, 0x1, URZ ;  /* 0x0000000104047890 */ /* 0x000fe4000fffe0ff */
[----:B------:R-:W-:Y:S02]  /*0630*/  UIADD3.X UR9, UPT, UPT, URZ, UR9, URZ, UP0, !UPT ;  /* 0x00000009ff097290 */ /* 0x000fe400087fe4ff */
[----:B------:R-:W-:Y:S01]  /*0640*/  UISETP.NE.AND UP0, UPT, UR4, 0x6, UPT ;  /* 0x000000060400788c */ /* 0x000fe2000bf05270 */
[----:B--2---:R-:W-:-:S03]  /*0650*/  IMAD.WIDE.U32 R6, R6, R17, RZ ;  /* 0x0000001106067225 */ /* 0x004fc600078e00ff */
[----:B------:R-:W-:-:S04]  /*0660*/  IADD3 R15, P0, PT, R6, R8, RZ ;  /* 0x00000008060f7210 */ /* 0x000fc80007f1e0ff */
[----:B------:R-:W-:Y:S01]  /*0670*/  IADD3.X R8, PT, PT, R7, UR5, RZ, P0, !PT ;  /* 0x0000000507087c10 */ /* 0x000fe200087fe4ff */
[----:B------:R0:W-:Y:S02]  /*0680*/  STL [R0], R15 ;  /* 0x0000000f00007387 */ /* 0x0001e40000100800 */
[----:B0-----:R-:W-:Y:S01]  /*0690*/  VIADD R0, R0, 0x4 ;  /* 0x0000000400007836 */ /* 0x001fe20000000000 */
[----:B------:R-:W-:Y:S06]  /*06a0*/  BRA.U UP0, `(.L_x_4) ;  /* 0xfffffffd00cc7547 */ /* 0x000fec000b83ffff */
[----:B------:R-:W-:Y:S01]  /*06b0*/  SHF.R.U32.HI R6, RZ, 0x17, R9 ;  /* 0x00000017ff067819 */ /* 0x000fe20000011609 */
[----:B------:R0:W-:Y:S03]  /*06c0*/  STL [R1+0x18], R8 ;  /* 0x0000180801007387 */ /* 0x0001e60000100800 */
[C---:B------:R-:W-:Y:S02]  /*06d0*/  LOP3.LUT R0, R6.reuse, 0xe0, RZ, 0xc0, !PT ;  /* 0x000000e006007812 */ /* 0x040fe400078ec0ff */
[----:B------:R-:W-:-:S03]  /*06e0*/  LOP3.LUT P0, RZ, R6, 0x1f, RZ, 0xc0, !PT ;  /* 0x0000001f06ff7812 */ /* 0x000fc6000780c0ff */
[----:B------:R-:W-:-:S05]  /*06f0*/  VIADD R0, R0, 0xffffff80 ;  /* 0xffffff8000007836 */ /* 0x000fca0000000000 */
[----:B------:R-:W-:-:S05]  /*0700*/  SHF.R.U32.HI R0, RZ, 0x5, R0 ;  /* 0x00000005ff007819 */ /* 0x000fca0000011600 */
[----:B------:R-:W-:-:S05]  /*0710*/  IMAD R14, R0, -0x4, R1 ;  /* 0xfffffffc000e7824 */ /* 0x000fca00078e0201 */
[----:B------:R-:W2:Y:S04]  /*0720*/  LDL R0, [R14+0x18] ;  /* 0x000018000e007983 */ /* 0x000ea80000100800 */
[----:B------:R-:W2:Y:S04]  /*0730*/  LDL R7, [R14+0x14] ;  /* 0x000014000e077983 */ /* 0x000ea80000100800 */
[----:B------:R-:W3:Y:S01]  /*0740*/  @P0 LDL R2, [R14+0x10] ;  /* 0x000010000e020983 */ /* 0x000ee20000100800 */
[----:B------:R-:W-:Y:S01]  /*0750*/  LOP3.LUT R6, R6, 0x1f, RZ, 0xc0, !PT ;  /* 0x0000001f06067812 */ /* 0x000fe200078ec0ff */
[----:B------:R-:W-:Y:S01]  /*0760*/  UMOV UR4, 0x54442d19 ;  /* 0x54442d1900047882 */ /* 0x000fe20000000000 */
[----:B------:R-:W-:-:S02]  /*0770*/  UMOV UR5, 0x3bf921fb ;  /* 0x3bf921fb00057882 */ /* 0x000fc40000000000 */
[-C--:B--2---:R-:W-:Y:S02]  /*0780*/  @P0 SHF.L.W.U32.HI R0, R7, R6.reuse, R0 ;  /* 0x0000000607000219 */ /* 0x084fe40000010e00 */
[----:B---3--:R-:W-:Y:S02]  /*0790*/  @P0 SHF.L.W.U32.HI R7, R2, R6, R7 ;  /* 0x0000000602070219 */ /* 0x008fe40000010e07 */
[----:B------:R-:W-:Y:S02]  /*07a0*/  ISETP.GE.AND P0, PT, R9, RZ, PT ;  /* 0x000000ff0900720c */ /* 0x000fe40003f06270 */
[C---:B------:R-:W-:Y:S02]  /*07b0*/  SHF.L.W.U32.HI R2, R7.reuse, 0x2, R0 ;  /* 0x0000000207027819 */ /* 0x040fe40000010e00 */
[----:B------:R-:W-:Y:S02]  /*07c0*/  SHF.L.U32 R7, R7, 0x2, RZ ;  /* 0x0000000207077819 */ /* 0x000fe400000006ff */
[----:B------:R-:W-:-:S02]  /*07d0*/  SHF.R.S32.HI R6, RZ, 0x1f, R2 ;  /* 0x0000001fff067819 */ /* 0x000fc40000011402 */
[----:B------:R-:W-:Y:S02]  /*07e0*/  SHF.R.U32.HI R15, RZ, 0x1e, R0 ;  /* 0x0000001eff0f7819 */ /* 0x000fe40000011600 */
[C---:B------:R-:W-:Y:S02]  /*07f0*/  LOP3.LUT R10, R6.reuse, R7, RZ, 0x3c, !PT ;  /* 0x00000007060a7212 */ /* 0x040fe400078e3cff */
[----:B------:R-:W-:Y:S02]  /*0800*/  LOP3.LUT R11, R6, R2, RZ, 0x3c, !PT ;  /* 0x00000002060b7212 */ /* 0x000fe400078e3cff */
[C---:B------:R-:W-:Y:S02]  /*0810*/  LEA.HI R0, R2.reuse, R15, RZ, 0x1 ;  /* 0x0000000f02007211 */ /* 0x040fe400078f08ff */
[----:B0-----:R-:W-:Y:S02]  /*0820*/  LOP3.LUT R8, R2, R9, RZ, 0x3c, !PT ;  /* 0x0000000902087212 */ /* 0x001fe400078e3cff */
[----:B------:R-:W0:Y:S01]  /*0830*/  I2F.F64.S64 R10, R10 ;  /* 0x0000000a000a7312 */ /* 0x000e220000301c00 */
[----:B------:R-:W-:Y:S01]  /*0840*/  IMAD.MOV R2, RZ, RZ, -R0 ;  /* 0x000000ffff027224 */ /* 0x000fe200078e0a00 */
[----:B------:R-:W-:-:S03]  /*0850*/  ISETP.GE.AND P1, PT, R8, RZ, PT ;  /* 0x000000ff0800720c */ /* 0x000fc60003f26270 */
[----:B------:R-:W-:Y:S01]  /*0860*/  @!P0 IMAD.MOV.U32 R0, RZ, RZ, R2 ;  /* 0x000000ffff008224 */ /* 0x000fe200078e0002 */
[----:B0-----:R-:W-:-:S10]  /*0870*/  DMUL R6, R10, UR4 ;  /* 0x000000040a067c28 */ /* 0x001fd40008000000 */
[----:B------:R-:W0:Y:S02]  /*0880*/  F2F.F32.F64 R6, R6 ;  /* 0x0000000600067310 */ /* 0x000e240000301000 */
[----:B0-----:R-:W-:-:S07]  /*0890*/  FSEL R2, -R6, R6, !P1 ;  /* 0x0000000606027208 */ /* 0x001fce0004800100 */
.L_x_3:
[----:B------:R-:W-:Y:S05]  /*08a0*/  BSYNC.RECONVERGENT B0 ;  /* 0x0000000000007941 */ /* 0x000fea0003800200 */
.L_x_2:
[----:B------:R-:W-:Y:S01]  /*08b0*/  MOV R11, 0x37cbac00 ;  /* 0x37cbac00000b7802 */ /* 0x000fe20000000f00 */
[----:B------:R-:W-:Y:S01]  /*08c0*/  FMUL R7, R2, R2 ;  /* 0x0000000202077220 */ /* 0x000fe20000400000 */
[C---:B------:R-:W-:Y:S01]  /*08d0*/  LOP3.LUT R8, R0.reuse, 0x1, RZ, 0xc0, !PT ;  /* 0x0000000100087812 */ /* 0x040fe200078ec0ff */
[----:B------:R-:W-:Y:S02]  /*08e0*/  HFMA2 R17, -RZ, RZ, 1.541015625, -0.052001953125 ;  /* 0x3e2aaaa8ff117431 */ /* 0x000fe400000001ff */
[----:B------:R-:W-:Y:S02]  /*08f0*/  VIADD R10, R0, 0x1 ;  /* 0x00000001000a7836 */ /* 0x000fe40000000000 */
[----:B------:R-:W-:Y:S01]  /*0900*/  FFMA R6, R7, R11, -0.0013887860113754868507 ;  /* 0xbab607ed07067423 */ /* 0x000fe2000000000b */
[----:B------:R-:W-:Y:S01]  /*0910*/  ISETP.NE.U32.AND P0, PT, R8, 0x1, PT ;  /* 0x000000010800780c */ /* 0x000fe20003f05070 */
[----:B------:R-:W-:Y:S01]  /*0920*/  IMAD.MOV.U32 R8, RZ, RZ, 0x3c0885e4 ;  /* 0x3c0885e4ff087424 */ /* 0x000fe200078e00ff */
[----:B------:R-:W-:Y:S01]  /*0930*/  BSSY.RECONVERGENT B0, `(.L_x_5) ;  /* 0x0000044000007945 */ /* 0x000fe20003800200 */
[----:B------:R-:W-:-:S02]  /*0940*/  LOP3.LUT P1, RZ, R10, 0x2, RZ, 0xc0, !PT ;  /* 0x000000020aff7812 */ /* 0x000fc4000782c0ff */
[----:B------:R-:W-:Y:S02]  /*0950*/  FSEL R0, R6, -0.00019574658654164522886, P0 ;  /* 0xb94d415306007808 */ /* 0x000fe40000000000 */
[----:B------:R-:W-:Y:S02]  /*0960*/  FSEL R8, R8, 0.041666727513074874878, !P0 ;  /* 0x3d2aaabb08087808 */ /* 0x000fe40004000000 */
[----:B------:R-:W-:Y:S02]  /*0970*/  FSEL R6, R2, 1, !P0 ;  /* 0x3f80000002067808 */ /* 0x000fe40004000000 */
[----:B------:R-:W-:Y:S01]  /*0980*/  FSEL R17, -R17, -0.4999999701976776123, !P0 ;  /* 0xbeffffff11117808 */ /* 0x000fe20004000100 */
[----:B------:R-:W-:Y:S01]  /*0990*/  FFMA R0, R7, R0, R8 ;  /* 0x0000000007007223 */ /* 0x000fe20000000008 */
[----:B------:R-:W-:Y:S01]  /*09a0*/  FSETP.GE.AND P0, PT, |R9|, 105615, PT ;  /* 0x47ce47800900780b */ /* 0x000fe20003f06200 */
[C---:B------:R-:W-:Y:S02]  /*09b0*/  FFMA R15, R7.reuse, R6, RZ ;  /* 0x00000006070f7223 */ /* 0x040fe400000000ff */
[----:B------:R-:W-:-:S04]  /*09c0*/  FFMA R0, R7, R0, R17 ;  /* 0x0000000007007223 */ /* 0x000fc80000000011 */
[----:B------:R-:W-:-:S04]  /*09d0*/  FFMA R6, R15, R0, R6 ;  /* 0x000000000f067223 */ /* 0x000fc80000000006 */
[----:B------:R-:W-:Y:S02]  /*09e0*/  @P1 FADD R6, RZ, -R6 ;  /* 0x80000006ff061221 */ /* 0x000fe40000000000 */
[----:B------:R-:W-:Y:S05]  /*09f0*/  @!P0 BRA `(.L_x_6) ;  /* 0x0000000000dc8947 */ /* 0x000fea0003800000 */
[----:B------:R-:W-:-:S13]  /*0a00*/  FSETP.NEU.AND P0, PT, |R9|, +INF , PT ;  /* 0x7f8000000900780b */ /* 0x000fda0003f0d200 */
[----:B------:R-:W-:Y:S01]  /*0a10*/  @!P0 FMUL R13, RZ, R9 ;  /* 0x00000009ff0d8220 */ /* 0x000fe20000400000 */
[----:B------:R-:W-:Y:S01]  /*0a20*/  @!P0 IMAD.MOV.U32 R16, RZ, RZ, RZ ;  /* 0x000000ffff108224 */ /* 0x000fe200078e00ff */
[----:B------:R-:W-:Y:S06]  /*0a30*/  @!P0 BRA `(.L_x_6) ;  /* 0x0000000000cc8947 */ /* 0x000fec0003800000 */
[----:B------:R-:W-:Y:S01]  /*0a40*/  IMAD.SHL.U32 R2, R9, 0x100, RZ ;  /* 0x0000010009027824 */ /* 0x000fe200078e00ff */
[----:B------:R-:W-:Y:S01]  /*0a50*/  MOV R10, RZ ;  /* 0x000000ff000a7202 */ /* 0x000fe20000000f00 */
[----:B------:R-:W-:Y:S01]  /*0a60*/  IMAD.MOV.U32 R0, RZ, RZ, R1 ;  /* 0x000000ffff007224 */ /* 0x000fe200078e0001 */
[----:B------:R-:W0:Y:S02]  /*0a70*/  LDCU.64 UR8, c[0x4][URZ] ;  /* 0x01000000ff0877ac */ /* 0x000e240008000a00 */
[----:B------:R-:W-:Y:S01]  /*0a80*/  LOP3.LUT R13, R2, 0x80000000, RZ, 0xfc, !PT ;  /* 0x80000000020d7812 */ /* 0x000fe200078efcff */
[----:B------:R-:W-:Y:S01]  /*0a90*/  UMOV UR5, URZ ;  /* 0x000000ff00057c82 */ /* 0x000fe20008000000 */
[----:B------:R-:W-:-:S05]  /*0aa0*/  UMOV UR4, URZ ;  /* 0x000000ff00047c82 */ /* 0x000fca0008000000 */
.L_x_7:
        /* <DEDUP_REMOVED lines=16> */
[----:B------:R-:W-:Y:S02]  /*0bb0*/  LOP3.LUT P0, RZ, R8, 0x1f, RZ, 0xc0, !PT ;  /* 0x0000001f08ff7812 */ /* 0x000fe4000780c0ff */
[----:B------:R-:W-:-:S04]  /*0bc0*/  IADD3 R0, PT, PT, R0, -0x80, RZ ;  /* 0xffffff8000007810 */ /* 0x000fc80007ffe0ff */
[----:B------:R-:W-:-:S05]  /*0bd0*/  SHF.R.U32.HI R0, RZ, 0x5, R0 ;  /* 0x00000005ff007819 */ /* 0x000fca0000011600 */
[----:B------:R-:W-:-:S05]  /*0be0*/  IMAD R13, R0, -0x4, R1 ;  /* 0xfffffffc000d7824 */ /* 0x000fca00078e0201 */
[----:B------:R-:W2:Y:S04]  /*0bf0*/  LDL R0, [R13+0x18] ;  /* 0x000018000d007983 */ /* 0x000ea80000100800 */
[----:B------:R-:W2:Y:S04]  /*0c00*/  LDL R7, [R13+0x14] ;  /* 0x000014000d077983 */ /* 0x000ea80000100800 */
[----:B------:R-:W3:Y:S01]  /*0c10*/  @P0 LDL R2, [R13+0x10] ;  /* 0x000010000d020983 */ /* 0x000ee20000100800 */
[----:B------:R-:W-:Y:S01]  /*0c20*/  LOP3.LUT R8, R8, 0x1f, RZ, 0xc0, !PT ;  /* 0x0000001f08087812 */ /* 0x000fe200078ec0ff */
[----:B------:R-:W-:Y:S01]  /*0c30*/  UMOV UR4, 0x54442d19 ;  /* 0x54442d1900047882 */ /* 0x000fe20000000000 */
[----:B------:R-:W-:Y:S01]  /*0c40*/  UMOV UR5, 0x3bf921fb ;  /* 0x3bf921fb00057882 */ /* 0x000fe20000000000 */
[----:B------:R-:W-:-:S02]  /*0c50*/  ISETP.GE.AND P1, PT, R9, RZ, PT ;  /* 0x000000ff0900720c */ /* 0x000fc40003f26270 */
[-C--:B--2---:R-:W-:Y:S02]  /*0c60*/  @P0 SHF.L.W.U32.HI R0, R7, R8.reuse, R0 ;  /* 0x0000000807000219 */ /* 0x084fe40000010e00 */
[----:B---3--:R-:W-:-:S04]  /*0c70*/  @P0 SHF.L.W.U32.HI R7, R2, R8, R7 ;  /* 0x0000000802070219 */ /* 0x008fc80000010e07 */
[C---:B------:R-:W-:Y:S01]  /*0c80*/  SHF.L.W.U32.HI R2, R7.reuse, 0x2, R0 ;  /* 0x0000000207027819 */ /* 0x040fe20000010e00 */
[----:B------:R-:W-:-:S03]  /*0c90*/  IMAD.SHL.U32 R7, R7, 0x4, RZ ;  /* 0x0000000407077824 */ /* 0x000fc600078e00ff */
[----:B------:R-:W-:Y:S02]  /*0ca0*/  SHF.R.S32.HI R8, RZ, 0x1f, R2 ;  /* 0x0000001fff087819 */ /* 0x000fe40000011402 */
[----:B------:R-:W-:Y:S02]  /*0cb0*/  LOP3.LUT R9, R2, R9, RZ, 0x3c, !PT ;  /* 0x0000000902097212 */ /* 0x000fe400078e3cff */
[C---:B------:R-:W-:Y:S02]  /*0cc0*/  LOP3.LUT R14, R8.reuse, R7, RZ, 0x3c, !PT ;  /* 0x00000007080e7212 */ /* 0x040fe400078e3cff */
[----:B------:R-:W-:Y:S02]  /*0cd0*/  LOP3.LUT R15, R8, R2, RZ, 0x3c, !PT ;  /* 0x00000002080f7212 */ /* 0x000fe400078e3cff */
[----:B------:R-:W-:Y:S02]  /*0ce0*/  SHF.R.U32.HI R7, RZ, 0x1e, R0 ;  /* 0x0000001eff077819 */ /* 0x000fe40000011600 */
[----:B------:R-:W-:-:S02]  /*0cf0*/  ISETP.GE.AND P0, PT, R9, RZ, PT ;  /* 0x000000ff0900720c */ /* 0x000fc40003f06270 */
[----:B------:R-:W1:Y:S01]  /*0d00*/  I2F.F64.S64 R14, R14 ;  /* 0x0000000e000e7312 */ /* 0x000e620000301c00 */
[----:B------:R-:W-:-:S04]  /*0d10*/  LEA.HI R16, R2, R7, RZ, 0x1 ;  /* 0x0000000702107211 */ /* 0x000fc800078f08ff */
[----:B------:R-:W-:-:S05]  /*0d20*/  IADD3 R0, PT, PT, -R16, RZ, RZ ;  /* 0x000000ff10007210 */ /* 0x000fca0007ffe1ff */
[----:B------:R-:W-:Y:S01]  /*0d30*/  @!P1 IMAD.MOV.U32 R16, RZ, RZ, R0 ;  /* 0x000000ffff109224 */ /* 0x000fe200078e0000 */
[----:B-1----:R-:W-:-:S10]  /*0d40*/  DMUL R18, R14, UR4 ;  /* 0x000000040e127c28 */ /* 0x002fd40008000000 */
[----:B------:R-:W1:Y:S02]  /*0d50*/  F2F.F32.F64 R18, R18 ;  /* 0x0000001200127310 */ /* 0x000e640000301000 */
[----:B01----:R-:W-:-:S07]  /*0d60*/  FSEL R13, -R18, R18, !P0 ;  /* 0x00000012120d7208 */ /* 0x003fce0004000100 */
.L_x_6:
[----:B------:R-:W-:Y:S05]  /*0d70*/  BSYNC.RECONVERGENT B0 ;  /* 0x0000000000007941 */ /* 0x000fea0003800200 */
.L_x_5:
[----:B------:R-:W0:Y:S01]  /*0d80*/  LDCU UR7, c[0x0][0x390] ;  /* 0x00007200ff0777ac */ /* 0x000e220008000800 */
[----:B------:R-:W-:Y:S01]  /*0d90*/  FMUL R0, R13, R13 ;  /* 0x0000000d0d007220 */ /* 0x000fe20000400000 */
[----:B------:R-:W-:Y:S01]  /*0da0*/  LOP3.LUT R2, R16, 0x1, RZ, 0xc0, !PT ;  /* 0x0000000110027812 */ /* 0x000fe200078ec0ff */
[----:B------:R-:W-:Y:S01]  /*0db0*/  HFMA2 R8, -RZ, RZ, 0, 0 ;  /* 0x00000000ff087431 */ /* 0x000fe200000001ff */
[----:B------:R-:W-:Y:S01]  /*0dc0*/  MOV R7, 0x3d2aaabb ;  /* 0x3d2aaabb00077802 */ /* 0x000fe20000000f00 */
[----:B------:R-:W-:Y:S01]  /*0dd0*/  FFMA R11, R0, R11, -0.0013887860113754868507 ;  /* 0xbab607ed000b7423 */ /* 0x000fe2000000000b */
[----:B------:R-:W-:Y:S01]  /*0de0*/  ISETP.NE.U32.AND P0, PT, R2, 0x1, PT ;  /* 0x000000010200780c */ /* 0x000fe20003f05070 */
[----:B------:R-:W-:Y:S01]  /*0df0*/  IMAD.MOV.U32 R2, RZ, RZ, 0x3effffff ;  /* 0x3effffffff027424 */ /* 0x000fe200078e00ff */
[----:B------:R-:W-:Y:S02]  /*0e00*/  LOP3.LUT P1, RZ, R16, 0x2, RZ, 0xc0, !PT ;  /* 0x0000000210ff7812 */ /* 0x000fe4000782c0ff */
[----:B------:R-:W-:-:S02]  /*0e10*/  FSEL R11, R11, -0.00019574658654164522886, !P0 ;  /* 0xb94d41530b0b7808 */ /* 0x000fc40004000000 */
[----:B------:R-:W-:Y:S02]  /*0e20*/  FSEL R7, R7, 0.0083327032625675201416, !P0 ;  /* 0x3c0885e407077808 */ /* 0x000fe40004000000 */
[----:B------:R-:W-:-:S03]  /*0e30*/  FSEL R2, -R2, -0.16666662693023681641, !P0 ;  /* 0xbe2aaaa802027808 */ /* 0x000fc60004000100 */
[C---:B------:R-:W-:Y:S01]  /*0e40*/  FFMA R11, R0.reuse, R11, R7 ;  /* 0x0000000b000b7223 */ /* 0x040fe20000000007 */
[----:B------:R-:W-:Y:S01]  /*0e50*/  FSEL R7, R13, 1, P0 ;  /* 0x3f8000000d077808 */ /* 0x000fe20000000000 */
[----:B0-----:R-:W-:Y:S02]  /*0e60*/  UISETP.GE.AND UP0, UPT, UR7, 0x1, UPT ;  /* 0x000000010700788c */ /* 0x001fe4000bf06270 */
[C---:B------:R-:W-:Y:S02]  /*0e70*/  FFMA R2, R0.reuse, R11, R2 ;  /* 0x0000000b00027223 */ /* 0x040fe40000000002 */
[----:B------:R-:W-:-:S04]  /*0e80*/  FFMA R0, R0, R7, RZ ;  /* 0x0000000700007223 */ /* 0x000fc800000000ff */
[----:B------:R-:W-:-:S04]  /*0e90*/  FFMA R7, R0, R2, R7 ;  /* 0x0000000200077223 */ /* 0x000fc80000000007 */
[----:B------:R-:W-:Y:S01]  /*0ea0*/  @P1 FADD R7, RZ, -R7 ;  /* 0x80000007ff071221 */ /* 0x000fe20000000000 */
[----:B------:R-:W-:Y:S06]  /*0eb0*/  BRA.U !UP0, `(.L_x_8) ;  /* 0x0000001508b87547 */ /* 0x000fec000b800000 */
[----:B------:R-:W0:Y:S01]  /*0ec0*/  LDCU UR5, c[0x0][0x3a0] ;  /* 0x00007400ff0577ac */ /* 0x000e220008000800 */
[----:B------:R-:W-:Y:S01]  /*0ed0*/  I2FP.F32.U32 R11, R5 ;  /* 0x00000005000b7245 */ /* 0x000fe20000201000 */
[----:B------:R-:W1:Y:S04]  /*0ee0*/  LDCU UR4, c[0x0][0x39c] ;  /* 0x00007380ff0477ac */ /* 0x000e680008000800 */
[----:B------:R-:W-:Y:S01]  /*0ef0*/  FFMA R11, R3, R11, -R12 ;  /* 0x0000000b030b7223 */ /* 0x000fe2000000080c */
[----:B------:R-:W-:Y:S02]  /*0f00*/  UISETP.GE.U32.AND UP0, UPT, UR6, 0x3, UPT ;  /* 0x000000030600788c */ /* 0x000fe4000bf06070 */
[----:B------:R-:W-:Y:S01]  /*0f10*/  ULOP3.LUT UR9, UR7, 0x3, URZ, 0xc0, !UPT ;  /* 0x0000000307097892 */ /* 0x000fe2000f8ec0ff */
[----:B0-----:R-:W-:-:S02]  /*0f20*/  I2FP.F32.S32 R2, UR5 ;  /* 0x0000000500027c45 */ /* 0x001fc40008201400 */
[----:B-1----:R-:W-:-:S03]  /*0f30*/  I2FP.F32.S32 R0, UR4 ;  /* 0x0000000400007c45 */ /* 0x002fc60008201400 */
[C---:B------:R-:W-:Y:S01]  /*0f40*/  FFMA R8, R3.reuse, R2, -1 ;  /* 0xbf80000003087423 */ /* 0x040fe20000000002 */
[----:B------:R-:W-:Y:S01]  /*0f50*/  UMOV UR4, URZ ;  /* 0x000000ff00047c82 */ /* 0x000fe20008000000 */
[----:B------:R-:W-:Y:S02]  /*0f60*/  FFMA R2, R3, R0, -1 ;  /* 0xbf80000003027423 */ /* 0x000fe40000000000 */
[CC--:B------:R-:W-:Y:S01]  /*0f70*/  FMUL R9, R7.reuse, R8.reuse ;  /* 0x0000000807097220 */ /* 0x0c0fe20000400000 */
[C---:B------:R-:W-:Y:S01]  /*0f80*/  FMUL R0, R6.reuse, R8 ;  /* 0x0000000806007220 */ /* 0x040fe20000400000 */
[----:B------:R-:W-:Y:S02]  /*0f90*/  IMAD.MOV.U32 R8, RZ, RZ, RZ ;  /* 0x000000ffff087224 */ /* 0x000fe400078e00ff */
[-C--:B------:R-:W-:Y:S01]  /*0fa0*/  FFMA R10, R6, R2.reuse, R9 ;  /* 0x00000002060a7223 */ /* 0x080fe20000000009 */
[----:B------:R-:W-:-:S03]  /*0fb0*/  FFMA R9, R7, R2, -R0 ;  /* 0x0000000207097223 */ /* 0x000fc60000000800 */
[----:B------:R-:W-:-:S04]  /*0fc0*/  FADD R11, -R10, R11 ;  /* 0x0000000b0a0b7221 */ /* 0x000fc80000000100 */
[-C--:B------:R-:W-:Y:S01]  /*0fd0*/  FMUL R10, R6, R11.reuse ;  /* 0x0000000b060a7220 */ /* 0x080fe20000400000 */
[----:B------:R-:W-:Y:S01]  /*0fe0*/  FMUL R11, R7, R11 ;  /* 0x0000000b070b7220 */ /* 0x000fe20000400000 */
[----:B------:R-:W-:Y:S06]  /*0ff0*/  BRA.U !UP0, `(.L_x_9) ;  /* 0x0000000d08047547 */ /* 0x000fec000b800000 */
[----:B------:R-:W0:Y:S01]  /*1000*/  LDC.64 R14, c[0x0][0x388] ;  /* 0x0000e200ff0e7b82 */ /* 0x000e220000000a00 */
[----:B------:R-:W-:Y:S01]  /*1010*/  MOV R8, RZ ;  /* 0x000000ff00087202 */ /* 0x000fe20000000f00 */
[----:B------:R-:W1:Y:S01]  /*1020*/  LDCU UR8, c[0x0][0x390] ;  /* 0x00007200ff0877ac */ /* 0x000e620008000800 */
[----:B------:R-:W-:Y:S01]  /*1030*/  ULOP3.LUT UR4, UR7, 0x7ffffffc, URZ, 0xc0, !UPT ;  /* 0x7ffffffc07047892 */ /* 0x000fe2000f8ec0ff */
[----:B------:R-:W-:-:S11]  /*1040*/  UMOV UR5, URZ ;  /* 0x000000ff00057c82 */ /* 0x000fd60008000000 */
.L_x_28:
[----:B------:R-:W-:Y:S01]  /*1050*/  I2FP.F32.U32 R0, UR5 ;  /* 0x0000000500007c45 */ /* 0x000fe20008201000 */
[----:B------:R-:W2:Y:S01]  /*1060*/  MUFU.RCP R2, R3 ;  /* 0x0000000300027308 */ /* 0x000ea20000001000 */
[----:B------:R-:W-:Y:S03]  /*1070*/  BSSY.RECONVERGENT B2, `(.L_x_10) ;  /* 0x0000010000027945 */ /* 0x000fe60003800200 */
[----:B------:R-:W-:-:S04]  /*1080*/  FFMA R0, R3, R0, -1 ;  /* 0xbf80000003007423 */ /* 0x000fc80000000000 */
[----:B------:R-:W-:-:S04]  /*1090*/  FADD R16, R9, R0 ;  /* 0x0000000009107221 */ /* 0x000fc80000000000 */
[-C--:B------:R-:W-:Y:S01]  /*10a0*/  FFMA R0, -R7, R16.reuse, R10 ;  /* 0x0000001007007223 */ /* 0x080fe2000000010a */
[----:B------:R-:W-:-:S03]  /*10b0*/  FFMA R16, R6, R16, R11 ;  /* 0x0000001006107223 */ /* 0x000fc6000000000b */
[----:B------:R-:W-:Y:S01]  /*10c0*/  FADD R0, R0, 1 ;  /* 0x3f80000000007421 */ /* 0x000fe20000000000 */
[----:B--2---:R-:W-:-:S03]  /*10d0*/  FFMA R13, -R3, R2, 1 ;  /* 0x3f800000030d7423 */ /* 0x004fc60000000102 */
[----:B------:R-:W2:Y:S01]  /*10e0*/  FCHK P0, R0, R3 ;  /* 0x0000000300007302 */ /* 0x000ea20000000000 */
[----:B------:R-:W-:-:S04]  /*10f0*/  FFMA R13, R2, R13, R2 ;  /* 0x0000000d020d7223 */ /* 0x000fc80000000002 */
[----:B------:R-:W-:-:S04]  /*1100*/  FFMA R2, R0, R13, RZ ;  /* 0x0000000d00027223 */ /* 0x000fc800000000ff */
[----:B------:R-:W-:-:S04]  /*1110*/  FFMA R12, -R3, R2, R0 ;  /* 0x00000002030c7223 */ /* 0x000fc80000000100 */
[----:B------:R-:W-:Y:S01]  /*1120*/  FFMA R17, R13, R12, R2 ;  /* 0x0000000c0d117223 */ /* 0x000fe20000000002 */
[----:B--2---:R-:W-:Y:S06]  /*1130*/  @!P0 BRA `(.L_x_11) ;  /* 0x00000000000c8947 */ /* 0x004fec0003800000 */
[----:B------:R-:W-:-:S07]  /*1140*/  MOV R2, 0x1160 ;  /* 0x0000116000027802 */ /* 0x000fce0000000f00 */
[----:B01----:R-:W-:Y:S05]  /*1150*/  CALL.REL.NOINC `($__internal_1_$__cuda_sm3x_div_rn_noftz_f32_slowpath) ;  /* 0x0000001800a07944 */ /* 0x003fea0003c00000 */
[----:B------:R-:W-:-:S07]  /*1160*/  IMAD.MOV.U32 R17, RZ, RZ, R0 ;  /* 0x000000ffff117224 */ /* 0x000fce00078e0000 */
.L_x_11:
[----:B-1----:R-:W-:Y:S05]  /*1170*/  BSYNC.RECONVERGENT B2 ;  /* 0x0000000000027941 */ /* 0x002fea0003800200 */
.L_x_10:
[----:B------:R-:W1:Y:S01]  /*1180*/  MUFU.RCP R0, R3 ;  /* 0x0000000300007308 */ /* 0x000e620000001000 */
[----:B------:R-:W-:Y:S01]  /*1190*/  FADD R16, R16, 1 ;  /* 0x3f80000010107421 */ /* 0x000fe20000000000 */
[----:B------:R-:W-:Y:S06]  /*11a0*/  BSSY.RECONVERGENT B2, `(.L_x_12) ;  /* 0x000000c000027945 */ /* 0x000fec0003800200 */
[----:B------:R-:W2:Y:S08]  /*11b0*/  FCHK P0, R16, R3 ;  /* 0x0000000310007302 */ /* 0x000eb00000000000 */
[----:B------:R-:W3:Y:S01]  /*11c0*/  F2I.TRUNC.NTZ R17, R17 ;  /* 0x0000001100117305 */ /* 0x000ee2000020f100 */
[----:B-1----:R-:W-:-:S04]  /*11d0*/  FFMA R13, -R3, R0, 1 ;  /* 0x3f800000030d7423 */ /* 0x002fc80000000100 */
[----:B------:R-:W-:-:S04]  /*11e0*/  FFMA R0, R0, R13, R0 ;  /* 0x0000000d00007223 */ /* 0x000fc80000000000 */
[----:B------:R-:W-:-:S04]  /*11f0*/  FFMA R2, R0, R16, RZ ;  /* 0x0000001000027223 */ /* 0x000fc800000000ff */
[----:B------:R-:W-:-:S04]  /*1200*/  FFMA R13, -R3, R2, R16 ;  /* 0x00000002030d7223 */ /* 0x000fc80000000110 */
[----:B------:R-:W-:Y:S01]  /*1210*/  FFMA R0, R0, R13, R2 ;  /* 0x0000000d00007223 */ /* 0x000fe20000000002 */
[----:B--23--:R-:W-:Y:S06]  /*1220*/  @!P0 BRA `(.L_x_13) ;  /* 0x00000000000c8947 */ /* 0x00cfec0003800000 */
[----:B------:R-:W-:Y:S02]  /*1230*/  MOV R0, R16 ;  /* 0x0000001000007202 */ /* 0x000fe40000000f00 */
[----:B------:R-:W-:-:S07]  /*1240*/  MOV R2, 0x1260 ;  /* 0x0000126000027802 */ /* 0x000fce0000000f00 */
[----:B0-----:R-:W-:Y:S05]  /*1250*/  CALL.REL.NOINC `($__internal_1_$__cuda_sm3x_div_rn_noftz_f32_slowpath) ;  /* 0x0000001800607944 */ /* 0x001fea0003c00000 */
.L_x_13:
[----:B------:R-:W-:Y:S05]  /*1260*/  BSYNC.RECONVERGENT B2 ;  /* 0x0000000000027941 */ /* 0x000fea0003800200 */
.L_x_12:
[----:B------:R-:W1:Y:S02]  /*1270*/  F2I.TRUNC.NTZ R0, R0 ;  /* 0x0000000000007305 */ /* 0x000e64000020f100 */
[----:B-1----:R-:W-:Y:S02]  /*1280*/  LOP3.LUT R2, R0, R17, RZ, 0xfc, !PT ;  /* 0x0000001100027212 */ /* 0x002fe400078efcff */
[----:B------:R-:W-:Y:S02]  /*1290*/  VIMNMX R12, PT, PT, R17, R0, !PT ;  /* 0x00000000110c7248 */ /* 0x000fe40007fe0100 */
[----:B------:R-:W-:-:S04]  /*12a0*/  ISETP.GE.AND P0, PT, R2, RZ, PT ;  /* 0x000000ff0200720c */ /* 0x000fc80003f06270 */
[----:B------:R-:W-:-:S13]  /*12b0*/  ISETP.GE.OR P0, PT, R12, UR8, !P0 ;  /* 0x000000080c007c0c */ /* 0x000fda000c706670 */
[----:B------:R-:W1:Y:S01]  /*12c0*/  @!P0 LDC.64 R12, c[0x0][0x388] ;  /* 0x0000e200ff0c8b82 */ /* 0x000e620000000a00 */
[----:B------:R-:W-:-:S04]  /*12d0*/  @!P0 IMAD R17, R0, UR8, R17 ;  /* 0x0000000800118c24 */ /* 0x000fc8000f8e0211 */
[----:B-1----:R-:W-:-:S06]  /*12e0*/  @!P0 IMAD.WIDE R12, R17, 0x4, R12 ;  /* 0x00000004110c8825 */ /* 0x002fcc00078e020c */
[----:B------:R-:W2:Y:S01]  /*12f0*/  @!P0 LDG.E R13, desc[UR10][R12.64] ;  /* 0x0000000a0c0d8981 */ /* 0x000ea2000c1e1900 */
[----:B------:R-:W-:Y:S01]  /*1300*/  UIADD3 UR7, UPT, UPT, UR5, 0x1, URZ ;  /* 0x0000000105077890 */ /* 0x000fe2000fffe0ff */
[----:B------:R-:W1:Y:S01]  /*1310*/  MUFU.RCP R18, R3 ;  /* 0x0000000300127308 */ /* 0x000e620000001000 */
[----:B------:R-:W-:Y:S04]  /*1320*/  BSSY.RECONVERGENT B2, `(.L_x_14) ;  /* 0x0000013000027945 */ /* 0x000fe80003800200 */
[----:B------:R-:W-:-:S05]  /*1330*/  I2FP.F32.U32 R0, UR7 ;  /* 0x0000000700007c45 */ /* 0x000fca0008201000 */
[----:B------:R-:W-:-:S04]  /*1340*/  FFMA R0, R3, R0, -1 ;  /* 0xbf80000003007423 */ /* 0x000fc80000000000 */
[----:B------:R-:W-:Y:S01]  /*1350*/  FADD R16, R9, R0 ;  /* 0x0000000009107221 */ /* 0x000fe20000000000 */
[----:B-1----:R-:W-:-:S03]  /*1360*/  FFMA R17, -R3, R18, 1 ;  /* 0x3f80000003117423 */ /* 0x002fc60000000112 */
[-C--:B------:R-:W-:Y:S01]  /*1370*/  FFMA R2, -R7, R16.reuse, R10 ;  /* 0x0000001007027223 */ /* 0x080fe2000000010a */
[----:B------:R-:W-:Y:S01]  /*1380*/  FFMA R16, R6, R16, R11 ;  /* 0x0000001006107223 */ /* 0x000fe2000000000b */
[----:B------:R-:W-:Y:S02]  /*1390*/  FFMA R0, R18, R17, R18 ;  /* 0x0000001112007223 */ /* 0x000fe40000000012 */
[----:B------:R-:W-:-:S04]  /*13a0*/  FADD R18, R2, 1 ;  /* 0x3f80000002127421 */ /* 0x000fc80000000000 */
[----:B------:R-:W1:Y:S01]  /*13b0*/  FCHK P1, R18, R3 ;  /* 0x0000000312007302 */ /* 0x000e620000020000 */
[----:B------:R-:W-:-:S04]  /*13c0*/  FFMA R17, R0, R18, RZ ;  /* 0x0000001200117223 */ /* 0x000fc800000000ff */
[----:B------:R-:W-:-:S04]  /*13d0*/  FFMA R2, -R3, R17, R18 ;  /* 0x0000001103027223 */ /* 0x000fc80000000112 */
[----:B------:R-:W-:Y:S01]  /*13e0*/  FFMA R17, R0, R2, R17 ;  /* 0x0000000200117223 */ /* 0x000fe20000000011 */
[----:B--2---:R-:W-:Y:S01]  /*13f0*/  @!P0 FADD R8, R8, R13 ;  /* 0x0000000d08088221 */ /* 0x004fe20000000000 */
[----:B-1----:R-:W-:Y:S06]  /*1400*/  @!P1 BRA `(.L_x_15) ;  /* 0x0000000000109947 */ /* 0x002fec0003800000 */
[----:B------:R-:W-:Y:S01]  /*1410*/  IMAD.MOV.U32 R0, RZ, RZ, R18 ;  /* 0x000000ffff007224 */ /* 0x000fe200078e0012 */
[----:B------:R-:W-:-:S07]  /*1420*/  MOV R2, 0x1440 ;  /* 0x0000144000027802 */ /* 0x000fce0000000f00 */
[----:B0-----:R-:W-:Y:S05]  /*1430*/  CALL.REL.NOINC `($__internal_1_$__cuda_sm3x_div_rn_noftz_f32_slowpath) ;  /* 0x0000001400e87944 */ /* 0x001fea0003c00000 */
[----:B------:R-:W-:-:S07]  /*1440*/  MOV R17, R0 ;  /* 0x0000000000117202 */ /* 0x000fce0000000f00 */
.L_x_15:
[----:B------:R-:W-:Y:S05]  /*1450*/  BSYNC.RECONVERGENT B2 ;  /* 0x0000000000027941 */ /* 0x000fea0003800200 */
.L_x_14:
        /* <DEDUP_REMOVED lines=11> */
[----:B------:R-:W-:Y:S01]  /*1510*/  IMAD.MOV.U32 R0, RZ, RZ, R16 ;  /* 0x000000ffff007224 */ /* 0x000fe200078e0010 */
[----:B------:R-:W-:-:S07]  /*1520*/  MOV R2, 0x1540 ;  /* 0x0000154000027802 */ /* 0x000fce0000000f00 */
[----:B0-----:R-:W-:Y:S05]  /*1530*/  CALL.REL.NOINC `($__internal_1_$__cuda_sm3x_div_rn_noftz_f32_slowpath) ;  /* 0x0000001400a87944 */ /* 0x001fea0003c00000 */
.L_x_17:
[----:B------:R-:W-:Y:S05]  /*1540*/  BSYNC.RECONVERGENT B2 ;  /* 0x0000000000027941 */ /* 0x000fea0003800200 */
.L_x_16:
        /* <DEDUP_REMOVED lines=26> */
[----:B------:R-:W-:Y:S02]  /*16f0*/  MOV R0, R18 ;  /* 0x0000001200007202 */ /* 0x000fe40000000f00 */
[----:B------:R-:W-:-:S07]  /*1700*/  MOV R2, 0x1720 ;  /* 0x0000172000027802 */ /* 0x000fce0000000f00 */
[----:B0-----:R-:W-:Y:S05]  /*1710*/  CALL.REL.NOINC `($__internal_1_$__cuda_sm3x_div_rn_noftz_f32_slowpath) ;  /* 0x0000001400307944 */ /* 0x001fea0003c00000 */
[----:B------:R-:W-:-:S07]  /*1720*/  IMAD.MOV.U32 R17, RZ, RZ, R0 ;  /* 0x000000ffff117224 */ /* 0x000fce00078e0000 */
.L_x_19:
[----:B------:R-:W-:Y:S05]  /*1730*/  BSYNC.RECONVERGENT B2 ;  /* 0x0000000000027941 */ /* 0x000fea0003800200 */
.L_x_18:
        /* <DEDUP_REMOVED lines=14> */
.L_x_21:
[----:B------:R-:W-:Y:S05]  /*1820*/  BSYNC.RECONVERGENT B2 ;  /* 0x0000000000027941 */ /* 0x000fea0003800200 */
.L_x_20:
        /* <DEDUP_REMOVED lines=30> */
.L_x_23:
[----:B------:R-:W-:Y:S05]  /*1a10*/  BSYNC.RECONVERGENT B2 ;  /* 0x0000000000027941 */ /* 0x000fea0003800200 */
.L_x_22:
        /* <DEDUP_REMOVED lines=14> */
.L_x_25:
[----:B------:R-:W-:Y:S05]  /*1b00*/  BSYNC.RECONVERGENT B2 ;  /* 0x0000000000027941 */ /* 0x000fea0003800200 */
.L_x_24:
[----:B------:R-:W1:Y:S01]  /*1b10*/  F2I.TRUNC.NTZ R0, R0 ;  /* 0x0000000000007305 */ /* 0x000e62000020f100 */
[----:B------:R-:W-:Y:S01]  /*1b20*/  UMOV UR7, UR8 ;  /* 0x0000000800077c82 */ /* 0x000fe20008000000 */
[----:B------:R-:W-:Y:S01]  /*1b30*/  BSSY.RECONVERGENT B0, `(.L_x_26) ;  /* 0x000000a000007945 */ /* 0x000fe20003800200 */
[----:B-1----:R-:W-:Y:S02]  /*1b40*/  LOP3.LUT R2, R0, R17, RZ, 0xfc, !PT ;  /* 0x0000001100027212 */ /* 0x002fe400078efcff */
[----:B------:R-:W-:Y:S02]  /*1b50*/  VIMNMX R12, PT, PT, R17, R0, !PT ;  /* 0x00000000110c7248 */ /* 0x000fe40007fe0100 */
[----:B------:R-:W-:-:S04]  /*1b60*/  ISETP.GE.AND P0, PT, R2, RZ, PT ;  /* 0x000000ff0200720c */ /* 0x000fc80003f06270 */
[----:B------:R-:W-:-:S13]  /*1b70*/  ISETP.GE.OR P0, PT, R12, UR7, !P0 ;  /* 0x000000070c007c0c */ /* 0x000fda000c706670 */
[----:B------:R-:W-:Y:S05]  /*1b80*/  @P0 BRA `(.L_x_27) ;  /* 0x0000000000100947 */ /* 0x000fea0003800000 */
[----:B------:R-:W-:-:S04]  /*1b90*/  IMAD R13, R0, UR7, R17 ;  /* 0x00000007000d7c24 */ /* 0x000fc8000f8e0211 */
[----:B0-----:R-:W-:-:S06]  /*1ba0*/  IMAD.WIDE R12, R13, 0x4, R14 ;  /* 0x000000040d0c7825 */ /* 0x001fcc00078e020e */
[----:B------:R-:W2:Y:S02]  /*1bb0*/  LDG.E R13, desc[UR10][R12.64] ;  /* 0x0000000a0c0d7981 */ /* 0x000ea4000c1e1900 */
[----:B--2---:R-:W-:-:S07]  /*1bc0*/  FADD R8, R8, R13 ;  /* 0x0000000d08087221 */ /* 0x004fce0000000000 */
.L_x_27:
[----:B------:R-:W-:Y:S05]  /*1bd0*/  BSYNC.RECONVERGENT B0 ;  /* 0x0000000000007941 */ /* 0x000fea0003800200 */
.L_x_26:
[----:B------:R-:W-:-:S04]  /*1be0*/  UIADD3 UR5, UPT, UPT, UR5, 0x4, URZ ;  /* 0x0000000405057890 */ /* 0x000fc8000fffe0ff */
[----:B------:R-:W-:-:S09]  /*1bf0*/  UISETP.NE.AND UP0, UPT, UR5, UR4, UPT ;  /* 0x000000040500728c */ /* 0x000fd2000bf05270 */
[----:B------:R-:W-:Y:S05]  /*1c00*/  BRA.U UP0, `(.L_x_28) ;  /* 0xfffffff500107547 */ /* 0x000fea000b83ffff */
.L_x_9:
[----:B------:R-:W-:-:S09]  /*1c10*/  UISETP.NE.AND UP0, UPT, UR9, URZ, UPT ;  /* 0x000000ff0900728c */ /* 0x000fd2000bf05270 */
[----:B------:R-:W-:Y:S05]  /*1c20*/  BRA.U !UP0, `(.L_x_8) ;  /* 0x00000009085c7547 */ /* 0x000fea000b800000 */
[----:B------:R-:W-:-:S09]  /*1c30*/  UISETP.NE.AND UP0, UPT, UR9, 0x1, UPT ;  /* 0x000000010900788c */ /* 0x000fd2000bf05270 */
[----:B------:R-:W-:Y:S05]  /*1c40*/  BRA.U !UP0, `(.L_x_29) ;  /* 0x0000000508847547 */ /* 0x000fea000b800000 */
[----:B------:R-:W-:Y:S01]  /*1c50*/  I2FP.F32.U32 R0, UR4 ;  /* 0x0000000400007c45 */ /* 0x000fe20008201000 */
[----:B------:R-:W1:Y:S01]  /*1c60*/  MUFU.RCP R2, R3 ;  /* 0x0000000300027308 */ /* 0x000e620000001000 */
[----:B------:R-:W-:Y:S03]  /*1c70*/  BSSY.RECONVERGENT B2, `(.L_x_30) ;  /* 0x0000011000027945 */ /* 0x000fe60003800200 */
[----:B------:R-:W-:-:S04]  /*1c80*/  FFMA R0, R3, R0, -1 ;  /* 0xbf80000003007423 */ /* 0x000fc80000000000 */
[----:B0-----:R-:W-:-:S04]  /*1c90*/  FADD R15, R9, R0 ;  /* 0x00000000090f7221 */ /* 0x001fc80000000000 */
[-C--:B------:R-:W-:Y:S01]  /*1ca0*/  FFMA R0, -R7, R15.reuse, R10 ;  /* 0x0000000f07007223 */ /* 0x080fe2000000010a */
[----:B------:R-:W-:-:S03]  /*1cb0*/  FFMA R15, R6, R15, R11 ;  /* 0x0000000f060f7223 */ /* 0x000fc6000000000b */
[----:B------:R-:W-:Y:S01]  /*1cc0*/  FADD R12, R0, 1 ;  /* 0x3f800000000c7421 */ /* 0x000fe20000000000 */
[----:B-1----:R-:W-:-:S03]  /*1cd0*/  FFMA R13, -R3, R2, 1 ;  /* 0x3f800000030d7423 */ /* 0x002fc60000000102 */
[----:B------:R-:W0:Y:S01]  /*1ce0*/  FCHK P0, R12, R3 ;  /* 0x000000030c007302 */ /* 0x000e220000000000 */
[----:B------:R-:W-:-:S04]  /*1cf0*/  FFMA R0, R2, R13, R2 ;  /* 0x0000000d02007223 */ /* 0x000fc80000000002 */
[----:B------:R-:W-:-:S04]  /*1d00*/  FFMA R2, R0, R12, RZ ;  /* 0x0000000c00027223 */ /* 0x000fc800000000ff */
[----:B------:R-:W-:-:S04]  /*1d10*/  FFMA R13, -R3, R2, R12 ;  /* 0x00000002030d7223 */ /* 0x000fc8000000010c */
[----:B------:R-:W-:Y:S01]  /*1d20*/  FFMA R14, R0, R13, R2 ;  /* 0x0000000d000e7223 */ /* 0x000fe20000000002 */
[----:B0-----:R-:W-:Y:S06]  /*1d30*/  @!P0 BRA `(.L_x_31) ;  /* 0x0000000000108947 */ /* 0x001fec0003800000 */
[----:B------:R-:W-:Y:S02]  /*1d40*/  MOV R0, R12 ;  /* 0x0000000c00007202 */ /* 0x000fe40000000f00 */
[----:B------:R-:W-:-:S07]  /*1d50*/  MOV R2, 0x1d70 ;  /* 0x00001d7000027802 */ /* 0x000fce0000000f00 */
[----:B------:R-:W-:Y:S05]  /*1d60*/  CALL.REL.NOINC `($__internal_1_$__cuda_sm3x_div_rn_noftz_f32_slowpath) ;  /* 0x0000000c009c7944 */ /* 0x000fea0003c00000 */
[----:B------:R-:W-:-:S07]  /*1d70*/  IMAD.MOV.U32 R14, RZ, RZ, R0 ;  /* 0x000000ffff0e7224 */ /* 0x000fce00078e0000 */
.L_x_31:
[----:B------:R-:W-:Y:S05]  /*1d80*/  BSYNC.RECONVERGENT B2 ;  /* 0x0000000000027941 */ /* 0x000fea0003800200 */
.L_x_30:
[----:B------:R-:W0:Y:S01]  /*1d90*/  MUFU.RCP R0, R3 ;  /* 0x0000000300007308 */ /* 0x000e220000001000 */
[----:B------:R-:W-:Y:S01]  /*1da0*/  FADD R12, R15, 1 ;  /* 0x3f8000000f0c7421 */ /* 0x000fe20000000000 */
[----:B------:R-:W-:Y:S06]  /*1db0*/  BSSY.RECONVERGENT B2, `(.L_x_32) ;  /* 0x000000c000027945 */ /* 0x000fec0003800200 */
[----:B------:R-:W1:Y:S08]  /*1dc0*/  FCHK P0, R12, R3 ;  /* 0x000000030c007302 */ /* 0x000e700000000000 */
[----:B------:R-:W2:Y:S01]  /*1dd0*/  F2I.TRUNC.NTZ R14, R14 ;  /* 0x0000000e000e7305 */ /* 0x000ea2000020f100 */
[----:B0-----:R-:W-:-:S04]  /*1de0*/  FFMA R13, -R3, R0, 1 ;  /* 0x3f800000030d7423 */ /* 0x001fc80000000100 */
[----:B------:R-:W-:-:S04]  /*1df0*/  FFMA R0, R0, R13, R0 ;  /* 0x0000000d00007223 */ /* 0x000fc80000000000 */
[----:B------:R-:W-:-:S04]  /*1e00*/  FFMA R2, R0, R12, RZ ;  /* 0x0000000c00027223 */ /* 0x000fc800000000ff */
[----:B------:R-:W-:-:S04]  /*1e10*/  FFMA R13, -R3, R2, R12 ;  /* 0x00000002030d7223 */ /* 0x000fc8000000010c */
[----:B------:R-:W-:Y:S01]  /*1e20*/  FFMA R0, R0, R13, R2 ;  /* 0x0000000d00007223 */ /* 0x000fe20000000002 */
[----:B-12---:R-:W-:Y:S06]  /*1e30*/  @!P0 BRA `(.L_x_33) ;  /* 0x00000000000c8947 */ /* 0x006fec0003800000 */
[----:B------:R-:W-:Y:S02]  /*1e40*/  MOV R0, R12 ;  /* 0x0000000c00007202 */ /* 0x000fe40000000f00 */
[----:B------:R-:W-:-:S07]  /*1e50*/  MOV R2, 0x1e70 ;  /* 0x00001e7000027802 */ /* 0x000fce0000000f00 */
[----:B------:R-:W-:Y:S05]  /*1e60*/  CALL.REL.NOINC `($__internal_1_$__cuda_sm3x_div_rn_noftz_f32_slowpath) ;  /* 0x0000000c005c7944 */ /* 0x000fea0003c00000 */
.L_x_33:
[----:B------:R-:W-:Y:S05]  /*1e70*/  BSYNC.RECONVERGENT B2 ;  /* 0x0000000000027941 */ /* 0x000fea0003800200 */
.L_x_32:
[----:B------:R-:W0:Y:S01]  /*1e80*/  F2I.TRUNC.NTZ R15, R0 ;  /* 0x00000000000f7305 */ /* 0x000e22000020f100 */
[----:B------:R-:W1:Y:S01]  /*1e90*/  LDCU UR5, c[0x0][0x390] ;  /* 0x00007200ff0577ac */ /* 0x000e620008000800 */
[----:B0-----:R-:W-:Y:S02]  /*1ea0*/  LOP3.LUT R2, R15, R14, RZ, 0xfc, !PT ;  /* 0x0000000e0f027212 */ /* 0x001fe400078efcff */
[----:B------:R-:W-:Y:S02]  /*1eb0*/  VIMNMX R12, PT, PT, R14, R15, !PT ;  /* 0x0000000f0e0c7248 */ /* 0x000fe40007fe0100 */
[----:B------:R-:W-:-:S04]  /*1ec0*/  ISETP.GE.AND P0, PT, R2, RZ, PT ;  /* 0x000000ff0200720c */ /* 0x000fc80003f06270 */
[----:B-1----:R-:W-:-:S13]  /*1ed0*/  ISETP.GE.OR P0, PT, R12, UR5, !P0 ;  /* 0x000000050c007c0c */ /* 0x002fda000c706670 */
[----:B------:R-:W0:Y:S01]  /*1ee0*/  @!P0 LDC.64 R12, c[0x0][0x388] ;  /* 0x0000e200ff0c8b82 */ /* 0x000e220000000a00 */
[----:B------:R-:W-:-:S04]  /*1ef0*/  @!P0 IMAD R15, R15, UR5, R14 ;  /* 0x000000050f0f8c24 */ /* 0x000fc8000f8e020e */
[----:B0-----:R-:W-:-:S06]  /*1f00*/  @!P0 IMAD.WIDE R12, R15, 0x4, R12 ;  /* 0x000000040f0c8825 */ /* 0x001fcc00078e020c */
[----:B------:R-:W2:Y:S01]  /*1f10*/  @!P0 LDG.E R13, desc[UR10][R12.64] ;  /* 0x0000000a0c0d8981 */ /* 0x000ea2000c1e1900 */
[----:B------:R-:W-:Y:S01]  /*1f20*/  UIADD3 UR5, UPT, UPT, UR4, 0x1, URZ ;  /* 0x0000000104057890 */ /* 0x000fe2000fffe0ff */
[----:B------:R-:W0:Y:S01]  /*1f30*/  MUFU.RCP R14, R3 ;  /* 0x00000003000e7308 */ /* 0x000e220000001000 */
[----:B------:R-:W-:Y:S04]  /*1f40*/  BSSY.RECONVERGENT B2, `(.L_x_34) ;  /* 0x0000013000027945 */ /* 0x000fe80003800200 */
[----:B------:R-:W-:-:S05]  /*1f50*/  I2FP.F32.U32 R0, UR5 ;  /* 0x0000000500007c45 */ /* 0x000fca0008201000 */
[----:B------:R-:W-:-:S04]  /*1f60*/  FFMA R0, R3, R0, -1 ;  /* 0xbf80000003007423 */ /* 0x000fc80000000000 */
[----:B------:R-:W-:Y:S01]  /*1f70*/  FADD R15, R9, R0 ;  /* 0x00000000090f7221 */ /* 0x000fe20000000000 */
[----:B0-----:R-:W-:-:S03]  /*1f80*/  FFMA R17, -R3, R14, 1 ;  /* 0x3f80000003117423 */ /* 0x001fc6000000010e */
[-C--:B------:R-:W-:Y:S01]  /*1f90*/  FFMA R2, -R7, R15.reuse, R10 ;  /* 0x0000000f07027223 */ /* 0x080fe2000000010a */
[----:B------:R-:W-:Y:S01]  /*1fa0*/  FFMA R15, R6, R15, R11 ;  /* 0x0000000f060f7223 */ /* 0x000fe2000000000b */
[----:B------:R-:W-:Y:S02]  /*1fb0*/  FFMA R0, R14, R17, R14 ;  /* 0x000000110e007223 */ /* 0x000fe4000000000e */
[----:B------:R-:W-:-:S04]  /*1fc0*/  FADD R16, R2, 1 ;  /* 0x3f80000002107421 */ /* 0x000fc80000000000 */
[----:B------:R-:W0:Y:S01]  /*1fd0*/  FCHK P1, R16, R3 ;  /* 0x0000000310007302 */ /* 0x000e220000020000 */
[----:B------:R-:W-:-:S04]  /*1fe0*/  FFMA R17, R0, R16, RZ ;  /* 0x0000001000117223 */ /* 0x000fc800000000ff */
[----:B------:R-:W-:-:S04]  /*1ff0*/  FFMA R2, -R3, R17, R16 ;  /* 0x0000001103027223 */ /* 0x000fc80000000110 */
[----:B------:R-:W-:Y:S01]  /*2000*/  FFMA R14, R0, R2, R17 ;  /* 0x00000002000e7223 */ /* 0x000fe20000000011 */
[----:B--2---:R-:W-:Y:S01]  /*2010*/  @!P0 FADD R8, R8, R13 ;  /* 0x0000000d08088221 */ /* 0x004fe20000000000 */
[----:B0-----:R-:W-:Y:S06]  /*2020*/  @!P1 BRA `(.L_x_35) ;  /* 0x0000000000109947 */ /* 0x001fec0003800000 */
[----:B------:R-:W-:Y:S01]  /*2030*/  IMAD.MOV.U32 R0, RZ, RZ, R16 ;  /* 0x000000ffff007224 */ /* 0x000fe200078e0010 */
[----:B------:R-:W-:-:S07]  /*2040*/  MOV R2, 0x2060 ;  /* 0x0000206000027802 */ /* 0x000fce0000000f00 */
[----:B------:R-:W-:Y:S05]  /*2050*/  CALL.REL.NOINC `($__internal_1_$__cuda_sm3x_div_rn_noftz_f32_slowpath) ;  /* 0x0000000800e07944 */ /* 0x000fea0003c00000 */
[----:B------:R-:W-:-:S07]  /*2060*/  MOV R14, R0 ;  /* 0x00000000000e7202 */ /* 0x000fce0000000f00 */
.L_x_35:
[----:B------:R-:W-:Y:S05]  /*2070*/  BSYNC.RECONVERGENT B2 ;  /* 0x0000000000027941 */ /* 0x000fea0003800200 */
.L_x_34:
        /* <DEDUP_REMOVED lines=11> */
[----:B------:R-:W-:Y:S01]  /*2130*/  IMAD.MOV.U32 R0, RZ, RZ, R12 ;  /* 0x000000ffff007224 */ /* 0x000fe200078e000c */
[----:B------:R-:W-:-:S07]  /*2140*/  MOV R2, 0x2160 ;  /* 0x0000216000027802 */ /* 0x000fce0000000f00 */
[----:B------:R-:W-:Y:S05]  /*2150*/  CALL.REL.NOINC `($__internal_1_$__cuda_sm3x_div_rn_noftz_f32_slowpath) ;  /* 0x0000000800a07944 */ /* 0x000fea0003c00000 */
.L_x_37:
[----:B------:R-:W-:Y:S05]  /*2160*/  BSYNC.RECONVERGENT B2 ;  /* 0x0000000000027941 */ /* 0x000fea0003800200 */
.L_x_36:
[----:B------:R-:W0:Y:S01]  /*2170*/  F2I.TRUNC.NTZ R15, R0 ;  /* 0x00000000000f7305 */ /* 0x000e22000020f100 */
[----:B------:R-:W1:Y:S01]  /*2180*/  LDCU UR7, c[0x0][0x390] ;  /* 0x00007200ff0777ac */ /* 0x000e620008000800 */
[----:B------:R-:W-:Y:S01]  /*2190*/  BSSY.RECONVERGENT B0, `(.L_x_29) ;  /* 0x000000c000007945 */ /* 0x000fe20003800200 */
[----:B------:R-:W-:Y:S01]  /*21a0*/  UIADD3 UR4, UPT, UPT, UR4, 0x2, URZ ;  /* 0x0000000204047890 */ /* 0x000fe2000fffe0ff */
[----:B0-----:R-:W-:Y:S02]  /*21b0*/  LOP3.LUT R2, R15, R14, RZ, 0xfc, !PT ;  /* 0x0000000e0f027212 */ /* 0x001fe400078efcff */
[----:B------:R-:W-:Y:S02]  /*21c0*/  VIMNMX R12, PT, PT, R14, R15, !PT ;  /* 0x0000000f0e0c7248 */ /* 0x000fe40007fe0100 */
[----:B------:R-:W-:-:S04]  /*21d0*/  ISETP.GE.AND P0, PT, R2, RZ, PT ;  /* 0x000000ff0200720c */ /* 0x000fc80003f06270 */
[----:B-1----:R-:W-:-:S13]  /*21e0*/  ISETP.GE.OR P0, PT, R12, UR7, !P0 ;  /* 0x000000070c007c0c */ /* 0x002fda000c706670 */
[----:B------:R-:W-:Y:S05]  /*21f0*/  @P0 BRA `(.L_x_38) ;  /* 0x0000000000140947 */ /* 0x000fea0003800000 */
[----:B------:R-:W0:Y:S01]  /*2200*/  LDC.64 R12, c[0x0][0x388] ;  /* 0x0000e200ff0c7b82 */ /* 0x000e220000000a00 */
[----:B------:R-:W-:-:S04]  /*2210*/  IMAD R15, R15, UR7, R14 ;  /* 0x000000070f0f7c24 */ /* 0x000fc8000f8e020e */
[----:B0-----:R-:W-:-:S06]  /*2220*/  IMAD.WIDE R12, R15, 0x4, R12 ;  /* 0x000000040f0c7825 */ /* 0x001fcc00078e020c */
[----:B------:R-:W2:Y:S02]  /*2230*/  LDG.E R13, desc[UR10][R12.64] ;  /* 0x0000000a0c0d7981 */ /* 0x000ea4000c1e1900 */
[----:B--2---:R-:W-:-:S07]  /*2240*/  FADD R8, R8, R13 ;  /* 0x0000000d08087221 */ /* 0x004fce0000000000 */
.L_x_38:
[----:B------:R-:W-:Y:S05]  /*2250*/  BSYNC.RECONVERGENT B0 ;  /* 0x0000000000007941 */ /* 0x000fea0003800200 */
.L_x_29:
[----:B------:R-:W-:-:S04]  /*2260*/  ULOP3.LUT UR5, UR7, 0x1, URZ, 0xc0, !UPT ;  /* 0x0000000107057892 */ /* 0x000fc8000f8ec0ff */
[----:B------:R-:W-:-:S09]  /*2270*/  UISETP.NE.U32.AND UP0, UPT, UR5, 0x1, UPT ;  /* 0x000000010500788c */ /* 0x000fd2000bf05070 */
[----:B------:R-:W-:Y:S05]  /*2280*/  BRA.U UP0, `(.L_x_8) ;  /* 0x0000000100c47547 */ /* 0x000fea000b800000 */
[----:B------:R-:W-:Y:S01]  /*2290*/  I2FP.F32.U32 R0, UR4 ;  /* 0x0000000400007c45 */ /* 0x000fe20008201000 */
[----:B------:R-:W1:Y:S01]  /*22a0*/  MUFU.RCP R2, R3 ;  /* 0x0000000300027308 */ /* 0x000e620000001000 */
[----:B------:R-:W-:Y:S03]  /*22b0*/  BSSY.RECONVERGENT B2, `(.L_x_39) ;  /* 0x0000011000027945 */ /* 0x000fe60003800200 */
[----:B------:R-:W-:-:S04]  /*22c0*/  FFMA R0, R3, R0, -1 ;  /* 0xbf80000003007423 */ /* 0x000fc80000000000 */
[----:B------:R-:W-:-:S04]  /*22d0*/  FADD R9, R9, R0 ;  /* 0x0000000009097221 */ /* 0x000fc80000000000 */
[-C--:B------:R-:W-:Y:S01]  /*22e0*/  FFMA R7, -R7, R9.reuse, R10 ;  /* 0x0000000907077223 */ /* 0x080fe2000000010a */
[----:B------:R-:W-:-:S03]  /*22f0*/  FFMA R11, R6, R9, R11 ;  /* 0x00000009060b7223 */ /* 0x000fc6000000000b */
[----:B------:R-:W-:Y:S01]  /*2300*/  FADD R10, R7, 1 ;  /* 0x3f800000070a7421 */ /* 0x000fe20000000000 */
[----:B-1----:R-:W-:-:S03]  /*2310*/  FFMA R13, -R3, R2, 1 ;  /* 0x3f800000030d7423 */ /* 0x002fc60000000102 */
[----:B------:R-:W1:Y:S01]  /*2320*/  FCHK P0, R10, R3 ;  /* 0x000000030a007302 */ /* 0x000e620000000000 */
[----:B------:R-:W-:-:S04]  /*2330*/  FFMA R0, R2, R13, R2 ;  /* 0x0000000d02007223 */ /* 0x000fc80000000002 */
[----:B------:R-:W-:-:S04]  /*2340*/  FFMA R2, R0, R10, RZ ;  /* 0x0000000a00027223 */ /* 0x000fc800000000ff */
[----:B------:R-:W-:-:S04]  /*2350*/  FFMA R7, -R3, R2, R10 ;  /* 0x0000000203077223 */ /* 0x000fc8000000010a */
[----:B------:R-:W-:Y:S01]  /*2360*/  FFMA R6, R0, R7, R2 ;  /* 0x0000000700067223 */ /* 0x000fe20000000002 */
[----:B-1----:R-:W-:Y:S06]  /*2370*/  @!P0 BRA `(.L_x_40) ;  /* 0x0000000000108947 */ /* 0x002fec0003800000 */
[----:B------:R-:W-:Y:S02]  /*2380*/  MOV R0, R10 ;  /* 0x0000000a00007202 */ /* 0x000fe40000000f00 */
[----:B------:R-:W-:-:S07]  /*2390*/  MOV R2, 0x23b0 ;  /* 0x000023b000027802 */ /* 0x000fce0000000f00 */
[----:B0-----:R-:W-:Y:S05]  /*23a0*/  CALL.REL.NOINC `($__internal_1_$__cuda_sm3x_div_rn_noftz_f32_slowpath) ;  /* 0x00000008000c7944 */ /* 0x001fea0003c00000 */
[----:B------:R-:W-:-:S07]  /*23b0*/  IMAD.MOV.U32 R6, RZ, RZ, R0 ;  /* 0x000000ffff067224 */ /* 0x000fce00078e0000 */
.L_x_40:
[----:B------:R-:W-:Y:S05]  /*23c0*/  BSYNC.RECONVERGENT B2 ;  /* 0x0000000000027941 */ /* 0x000fea0003800200 */
.L_x_39:
        /* <DEDUP_REMOVED lines=14> */
.L_x_42:
[----:B------:R-:W-:Y:S05]  /*24b0*/  BSYNC.RECONVERGENT B2 ;  /* 0x0000000000027941 */ /* 0x000fea0003800200 */
.L_x_41:
[----:B------:R-:W1:Y:S01]  /*24c0*/  F2I.TRUNC.NTZ R9, R0 ;  /* 0x0000000000097305 */ /* 0x000e62000020f100 */
[----:B------:R-:W2:Y:S01]  /*24d0*/  LDCU UR5, c[0x0][0x390] ;  /* 0x00007200ff0577ac */ /* 0x000ea20008000800 */
[----:B------:R-:W-:Y:S01]  /*24e0*/  BSSY.RECONVERGENT B0, `(.L_x_8) ;  /* 0x000000b000007945 */ /* 0x000fe20003800200 */
[----:B-1----:R-:W-:Y:S02]  /*24f0*/  LOP3.LUT R2, R9, R6, RZ, 0xfc, !PT ;  /* 0x0000000609027212 */ /* 0x002fe400078efcff */
[----:B------:R-:W-:Y:S02]  /*2500*/  VIMNMX R7, PT, PT, R6, R9, !PT ;  /* 0x0000000906077248 */ /* 0x000fe40007fe0100 */
[----:B------:R-:W-:-:S04]  /*2510*/  ISETP.GE.AND P0, PT, R2, RZ, PT ;  /* 0x000000ff0200720c */ /* 0x000fc80003f06270 */
[----:B--2---:R-:W-:-:S13]  /*2520*/  ISETP.GE.OR P0, PT, R7, UR5, !P0 ;  /* 0x0000000507007c0c */ /* 0x004fda000c706670 */
[----:B------:R-:W-:Y:S05]  /*2530*/  @P0 BRA `(.L_x_43) ;  /* 0x0000000000140947 */ /* 0x000fea0003800000 */
[----:B------:R-:W1:Y:S01]  /*2540*/  LDC.64 R10, c[0x0][0x388] ;  /* 0x0000e200ff0a7b82 */ /* 0x000e620000000a00 */
[----:B------:R-:W-:-:S04]  /*2550*/  IMAD R7, R9, UR5, R6 ;  /* 0x0000000509077c24 */ /* 0x000fc8000f8e0206 */
[----:B-1----:R-:W-:-:S06]  /*2560*/  IMAD.WIDE R6, R7, 0x4, R10 ;  /* 0x0000000407067825 */ /* 0x002fcc00078e020a */
[----:B------:R-:W2:Y:S02]  /*2570*/  LDG.E R7, desc[UR10][R6.64] ;  /* 0x0000000a06077981 */ /* 0x000ea4000c1e1900 */
[----:B--2---:R-:W-:-:S07]  /*2580*/  FADD R8, R8, R7 ;  /* 0x0000000708087221 */ /* 0x004fce0000000000 */
.L_x_43:
[----:B------:R-:W-:Y:S05]  /*2590*/  BSYNC.RECONVERGENT B0 ;  /* 0x0000000000007941 */ /* 0x000fea0003800200 */
.L_x_8:
[----:B------:R-:W1:Y:S01]  /*25a0*/  LDC.64 R6, c[0x0][0x380] ;  /* 0x0000e000ff067b82 */ /* 0x000e620000000a00 */
[----:B------:R-:W2:Y:S02]  /*25b0*/  LDCU UR8, c[0x0][0x398] ;  /* 0x00007300ff0877ac */ /* 0x000ea40008000800 */
[----:B--2---:R-:W-:Y:S02]  /*25c0*/  IMAD R9, R5, UR8, R4 ;  /* 0x0000000805097c24 */ /* 0x004fe4000f8e0204 */
[----:B------:R-:W-:Y:S02]  /*25d0*/  FMUL R5, R3, R8 ;  /* 0x0000000803057220 */ /* 0x000fe40000400000 */
[----:B-1----:R-:W-:-:S05]  /*25e0*/  IMAD.WIDE R2, R9, 0x4, R6 ;  /* 0x0000000409027825 */ /* 0x002fca00078e0206 */
[----:B------:R-:W-:Y:S01]  /*25f0*/  STG.E desc[UR10][R2.64], R5 ;  /* 0x0000000502007986 */ /* 0x000fe2000c10190a */
[----:B------:R-:W-:Y:S05]  /*2600*/  EXIT ;  /* 0x000000000000794d */ /* 0x000fea0003800000 */
        .weak           $__internal_0_$__cuda_sm20_div_rn_f64_full
        .type           $__internal_0_$__cuda_sm20_div_rn_f64_full,@function
        .size           $__internal_0_$__cuda_sm20_div_rn_f64_full,($__internal_1_$__cuda_sm3x_div_rn_noftz_f32_slowpath - $__internal_0_$__cuda_sm20_div_rn_f64_full)
$__internal_0_$__cuda_sm20_div_rn_f64_full:
[C---:B------:R-:W-:Y:S01]  /*2610*/  FSETP.GEU.AND P0, PT, |R11|.reuse, 1.469367938527859385e-39, PT ;  /* 0x001000000b00780b */ /* 0x040fe20003f0e200 */
[----:B------:R-:W-:Y:S01]  /*2620*/  IMAD.MOV.U32 R10, RZ, RZ, R6 ;  /* 0x000000ffff0a7224 */ /* 0x000fe200078e0006 */
[C---:B------:R-:W-:Y:S01]  /*2630*/  LOP3.LUT R14, R11.reuse, 0x800fffff, RZ, 0xc0, !PT ;  /* 0x800fffff0b0e7812 */ /* 0x040fe200078ec0ff */
[----:B------:R-:W-:Y:S01]  /*2640*/  IMAD.MOV.U32 R18, RZ, RZ, 0x1 ;  /* 0x00000001ff127424 */ /* 0x000fe200078e00ff */
[----:B------:R-:W-:Y:S02]  /*2650*/  LOP3.LUT R21, R11, 0x7ff00000, RZ, 0xc0, !PT ;  /* 0x7ff000000b157812 */ /* 0x000fe400078ec0ff */
[----:B------:R-:W-:Y:S02]  /*2660*/  LOP3.LUT R15, R14, 0x3ff00000, RZ, 0xfc, !PT ;  /* 0x3ff000000e0f7812 */ /* 0x000fe400078efcff */
[----:B------:R-:W-:Y:S02]  /*2670*/  MOV R14, R6 ;  /* 0x00000006000e7202 */ /* 0x000fe40000000f00 */
[----:B------:R-:W-:-:S02]  /*2680*/  LOP3.LUT R2, R9, 0x7ff00000, RZ, 0xc0, !PT ;  /* 0x7ff0000009027812 */ /* 0x000fc400078ec0ff */
[----:B------:R-:W-:Y:S01]  /*2690*/  MOV R13, 0x1ca00000 ;  /* 0x1ca00000000d7802 */ /* 0x000fe20000000f00 */
[----:B------:R-:W-:Y:S01]  /*26a0*/  @!P0 DMUL R14, R10, 8.98846567431157953865e+307 ;  /* 0x7fe000000a0e8828 */ /* 0x000fe20000000000 */
[----:B------:R-:W-:Y:S01]  /*26b0*/  ISETP.GE.U32.AND P1, PT, R2, R21, PT ;  /* 0x000000150200720c */ /* 0x000fe20003f26070 */
[----:B------:R-:W-:-:S04]  /*26c0*/  IMAD.MOV.U32 R22, RZ, RZ, R2 ;  /* 0x000000ffff167224 */ /* 0x000fc800078e0002 */
[----:B------:R-:W0:Y:S02]  /*26d0*/  MUFU.RCP64H R19, R15 ;  /* 0x0000000f00137308 */ /* 0x000e240000001800 */
[----:B0-----:R-:W-:-:S08]  /*26e0*/  DFMA R6, R18, -R14, 1 ;  /* 0x3ff000001206742b */ /* 0x001fd0000000080e */
[----:B------:R-:W-:-:S08]  /*26f0*/  DFMA R6, R6, R6, R6 ;  /* 0x000000060606722b */ /* 0x000fd00000000006 */
[----:B------:R-:W-:Y:S01]  /*2700*/  DFMA R18, R18, R6, R18 ;  /* 0x000000061212722b */ /* 0x000fe20000000012 */
[----:B------:R-:W-:Y:S02]  /*2710*/  SEL R7, R13, 0x63400000, !P1 ;  /* 0x634000000d077807 */ /* 0x000fe40004800000 */
[----:B------:R-:W-:Y:S02]  /*2720*/  FSETP.GEU.AND P1, PT, |R9|, 1.469367938527859385e-39, PT ;  /* 0x001000000900780b */ /* 0x000fe40003f2e200 */
[----:B------:R-:W-:-:S03]  /*2730*/  LOP3.LUT R7, R7, 0x800fffff, R9, 0xf8, !PT ;  /* 0x800fffff07077812 */ /* 0x000fc600078ef809 */
[----:B------:R-:W-:Y:S01]  /*2740*/  DFMA R16, R18, -R14, 1 ;  /* 0x3ff000001210742b */ /* 0x000fe2000000080e */
[----:B------:R-:W-:-:S07]  /*2750*/  MOV R6, R8 ;  /* 0x0000000800067202 */ /* 0x000fce0000000f00 */
[----:B------:R-:W-:Y:S01]  /*2760*/  DFMA R16, R18, R16, R18 ;  /* 0x000000101210722b */ /* 0x000fe20000000012 */
[----:B------:R-:W-:Y:S10]  /*2770*/  @P1 BRA `(.L_x_44) ;  /* 0x0000000000201947 */ /* 0x000ff40003800000 */
[----:B------:R-:W-:Y:S01]  /*2780*/  LOP3.LUT R19, R11, 0x7ff00000, RZ, 0xc0, !PT ;  /* 0x7ff000000b137812 */ /* 0x000fe200078ec0ff */
[----:B------:R-:W-:-:S03]  /*2790*/  IMAD.MOV.U32 R18, RZ, RZ, RZ ;  /* 0x000000ffff127224 */ /* 0x000fc600078e00ff */
[----:B------:R-:W-:-:S04]  /*27a0*/  ISETP.GE.U32.AND P1, PT, R2, R19, PT ;  /* 0x000000130200720c */ /* 0x000fc80003f26070 */
[----:B------:R-:W-:-:S04]  /*27b0*/  SEL R19, R13, 0x63400000, !P1 ;  /* 0x634000000d137807 */ /* 0x000fc80004800000 */
[----:B------:R-:W-:-:S04]  /*27c0*/  LOP3.LUT R19, R19, 0x80000000, R9, 0xf8, !PT ;  /* 0x8000000013137812 */ /* 0x000fc800078ef809 */
[----:B------:R-:W-:-:S06]  /*27d0*/  LOP3.LUT R19, R19, 0x100000, RZ, 0xfc, !PT ;  /* 0x0010000013137812 */ /* 0x000fcc00078efcff */
[----:B------:R-:W-:-:S10]  /*27e0*/  DFMA R6, R6, 2, -R18 ;  /* 0x400000000606782b */ /* 0x000fd40000000812 */
[----:B------:R-:W-:-:S07]  /*27f0*/  LOP3.LUT R22, R7, 0x7ff00000, RZ, 0xc0, !PT ;  /* 0x7ff0000007167812 */ /* 0x000fce00078ec0ff */
.L_x_44:
[----:B------:R-:W-:Y:S01]  /*2800*/  MOV R23, R21 ;  /* 0x0000001500177202 */ /* 0x000fe20000000f00 */
[----:B------:R-:W-:Y:S01]  /*2810*/  VIADD R24, R22, 0xffffffff ;  /* 0xffffffff16187836 */ /* 0x000fe20000000000 */
[----:B------:R-:W-:Y:S01]  /*2820*/  @!P0 LOP3.LUT R23, R15, 0x7ff00000, RZ, 0xc0, !PT ;  /* 0x7ff000000f178812 */ /* 0x000fe200078ec0ff */
[----:B------:R-:W-:-:S03]  /*2830*/  DMUL R18, R16, R6 ;  /* 0x0000000610127228 */ /* 0x000fc60000000000 */
[----:B------:R-:W-:Y:S02]  /*2840*/  IADD3 R25, PT, PT, R23, -0x1, RZ ;  /* 0xffffffff17197810 */ /* 0x000fe40007ffe0ff */
[----:B------:R-:W-:-:S03]  /*2850*/  ISETP.GT.U32.AND P0, PT, R24, 0x7feffffe, PT ;  /* 0x7feffffe1800780c */ /* 0x000fc60003f04070 */
[----:B------:R-:W-:Y:S01]  /*2860*/  DFMA R20, R18, -R14, R6 ;  /* 0x8000000e1214722b */ /* 0x000fe20000000006 */
[----:B------:R-:W-:-:S07]  /*2870*/  ISETP.GT.U32.OR P0, PT, R25, 0x7feffffe, P0 ;  /* 0x7feffffe1900780c */ /* 0x000fce0000704470 */
[----:B------:R-:W-:-:S06]  /*2880*/  DFMA R20, R16, R20, R18 ;  /* 0x000000141014722b */ /* 0x000fcc0000000012 */
[----:B------:R-:W-:Y:S05]  /*2890*/  @P0 BRA `(.L_x_45) ;  /* 0x00000000006c0947 */ /* 0x000fea0003800000 */
[----:B------:R-:W-:-:S04]  /*28a0*/  LOP3.LUT R9, R11, 0x7ff00000, RZ, 0xc0, !PT ;  /* 0x7ff000000b097812 */ /* 0x000fc800078ec0ff */
[CC--:B------:R-:W-:Y:S02]  /*28b0*/  VIADDMNMX R8, R2.reuse, -R9.reuse, 0xb9600000, !PT ;  /* 0xb960000002087446 */ /* 0x0c0fe40007800909 */
[----:B------:R-:W-:Y:S02]  /*28c0*/  ISETP.GE.U32.AND P0, PT, R2, R9, PT ;  /* 0x000000090200720c */ /* 0x000fe40003f06070 */
[----:B------:R-:W-:Y:S02]  /*28d0*/  VIMNMX R8, PT, PT, R8, 0x46a00000, PT ;  /* 0x46a0000008087848 */ /* 0x000fe40003fe0100 */
[----:B------:R-:W-:-:S05]  /*28e0*/  SEL R13, R13, 0x63400000, !P0 ;  /* 0x634000000d0d7807 */ /* 0x000fca0004000000 */
[----:B------:R-:W-:Y:S02]  /*28f0*/  IMAD.IADD R2, R8, 0x1, -R13 ;  /* 0x0000000108027824 */ /* 0x000fe400078e0a0d */
[----:B------:R-:W-:-:S03]  /*2900*/  IMAD.MOV.U32 R8, RZ, RZ, RZ ;  /* 0x000000ffff087224 */ /* 0x000fc600078e00ff */
[----:B------:R-:W-:-:S06]  /*2910*/  IADD3 R9, PT, PT, R2, 0x7fe00000, RZ ;  /* 0x7fe0000002097810 */ /* 0x000fcc0007ffe0ff */
[----:B------:R-:W-:-:S10]  /*2920*/  DMUL R16, R20, R8 ;  /* 0x0000000814107228 */ /* 0x000fd40000000000 */
[----:B------:R-:W-:-:S13]  /*2930*/  FSETP.GTU.AND P0, PT, |R17|, 1.469367938527859385e-39, PT ;  /* 0x001000001100780b */ /* 0x000fda0003f0c200 */
[----:B------:R-:W-:Y:S05]  /*2940*/  @P0 BRA `(.L_x_46) ;  /* 0x0000000000940947 */ /* 0x000fea0003800000 */
[----:B------:R-:W-:Y:S01]  /*2950*/  DFMA R6, R20, -R14, R6 ;  /* 0x8000000e1406722b */ /* 0x000fe20000000006 */
[----:B------:R-:W-:-:S09]  /*2960*/  MOV R8, RZ ;  /* 0x000000ff00087202 */ /* 0x000fd20000000f00 */
[C---:B------:R-:W-:Y:S02]  /*2970*/  FSETP.NEU.AND P0, PT, R7.reuse, RZ, PT ;  /* 0x000000ff0700720b */ /* 0x040fe40003f0d000 */
[----:B------:R-:W-:-:S04]  /*2980*/  LOP3.LUT R11, R7, 0x80000000, R11, 0x48, !PT ;  /* 0x80000000070b7812 */ /* 0x000fc800078e480b */
[----:B------:R-:W-:-:S07]  /*2990*/  LOP3.LUT R9, R11, R9, RZ, 0xfc, !PT ;  /* 0x000000090b097212 */ /* 0x000fce00078efcff */
[----:B------:R-:W-:Y:S05]  /*29a0*/  @!P0 BRA `(.L_x_46) ;  /* 0x00000000007c8947 */ /* 0x000fea0003800000 */
[----:B------:R-:W-:Y:S01]  /*29b0*/  IMAD.MOV R7, RZ, RZ, -R2 ;  /* 0x000000ffff077224 */ /* 0x000fe200078e0a02 */
[----:B------:R-:W-:Y:S01]  /*29c0*/  MOV R6, RZ ;  /* 0x000000ff00067202 */ /* 0x000fe20000000f00 */
[----:B------:R-:W-:-:S05]  /*29d0*/  DMUL.RP R8, R20, R8 ;  /* 0x0000000814087228 */ /* 0x000fca0000008000 */
[----:B------:R-:W-:-:S05]  /*29e0*/  DFMA R6, R16, -R6, R20 ;  /* 0x800000061006722b */ /* 0x000fca0000000014 */
[----:B------:R-:W-:Y:S02]  /*29f0*/  LOP3.LUT R11, R9, R11, RZ, 0x3c, !PT ;  /* 0x0000000b090b7212 */ /* 0x000fe400078e3cff */
[----:B------:R-:W-:-:S04]  /*2a00*/  IADD3 R6, PT, PT, -R2, -0x43300000, RZ ;  /* 0xbcd0000002067810 */ /* 0x000fc80007ffe1ff */
[----:B------:R-:W-:-:S04]  /*2a10*/  FSETP.NEU.AND P0, PT, |R7|, R6, PT ;  /* 0x000000060700720b */ /* 0x000fc80003f0d200 */
[----:B------:R-:W-:Y:S02]  /*2a20*/  FSEL R16, R8, R16, !P0 ;  /* 0x0000001008107208 */ /* 0x000fe40004000000 */
[----:B------:R-:W-:Y:S01]  /*2a30*/  FSEL R17, R11, R17, !P0 ;  /* 0x000000110b117208 */ /* 0x000fe20004000000 */
[----:B------:R-:W-:Y:S06]  /*2a40*/  BRA `(.L_x_46) ;  /* 0x0000000000547947 */ /* 0x000fec0003800000 */
.L_x_45:
[----:B------:R-:W-:-:S14]  /*2a50*/  DSETP.NAN.AND P0, PT, R8, R8, PT ;  /* 0x000000080800722a */ /* 0x000fdc0003f08000 */
[----:B------:R-:W-:Y:S05]  /*2a60*/  @P0 BRA `(.L_x_47) ;  /* 0x0000000000440947 */ /* 0x000fea0003800000 */
[----:B------:R-:W-:-:S14]  /*2a70*/  DSETP.NAN.AND P0, PT, R10, R10, PT ;  /* 0x0000000a0a00722a */ /* 0x000fdc0003f08000 */
[----:B------:R-:W-:Y:S05]  /*2a80*/  @P0 BRA `(.L_x_48) ;  /* 0x0000000000300947 */ /* 0x000fea0003800000 */
[----:B------:R-:W-:Y:S01]  /*2a90*/  ISETP.NE.AND P0, PT, R22, R23, PT ;  /* 0x000000171600720c */ /* 0x000fe20003f05270 */
[----:B------:R-:W-:Y:S01]  /*2aa0*/  IMAD.MOV.U32 R16, RZ, RZ, 0x0 ;  /* 0x00000000ff107424 */ /* 0x000fe200078e00ff */
[----:B------:R-:W-:-:S11]  /*2ab0*/  MOV R17, 0xfff80000 ;  /* 0xfff8000000117802 */ /* 0x000fd60000000f00 */
[----:B------:R-:W-:Y:S05]  /*2ac0*/  @!P0 BRA `(.L_x_46) ;  /* 0x0000000000348947 */ /* 0x000fea0003800000 */
[----:B------:R-:W-:Y:S02]  /*2ad0*/  ISETP.NE.AND P0, PT, R22, 0x7ff00000, PT ;  /* 0x7ff000001600780c */ /* 0x000fe40003f05270 */
[----:B------:R-:W-:Y:S02]  /*2ae0*/  LOP3.LUT R17, R9, 0x80000000, R11, 0x48, !PT ;  /* 0x8000000009117812 */ /* 0x000fe400078e480b */
[----:B------:R-:W-:-:S13]  /*2af0*/  ISETP.EQ.OR P0, PT, R23, RZ, !P0 ;  /* 0x000000ff1700720c */ /* 0x000fda0004702670 */
[----:B------:R-:W-:Y:S01]  /*2b00*/  @P0 LOP3.LUT R2, R17, 0x7ff00000, RZ, 0xfc, !PT ;  /* 0x7ff0000011020812 */ /* 0x000fe200078efcff */
[----:B------:R-:W-:Y:S01]  /*2b10*/  @!P0 IMAD.MOV.U32 R16, RZ, RZ, RZ ;  /* 0x000000ffff108224 */ /* 0x000fe200078e00ff */
[----:B------:R-:W-:-:S03]  /*2b20*/  @P0 MOV R16, RZ ;  /* 0x000000ff00100202 */ /* 0x000fc60000000f00 */
[----:B------:R-:W-:Y:S01]  /*2b30*/  @P0 IMAD.MOV.U32 R17, RZ, RZ, R2 ;  /* 0x000000ffff110224 */ /* 0x000fe200078e0002 */
[----:B------:R-:W-:Y:S06]  /*2b40*/  BRA `(.L_x_46) ;  /* 0x0000000000147947 */ /* 0x000fec0003800000 */
.L_x_48:
[----:B------:R-:W-:Y:S02]  /*2b50*/  LOP3.LUT R17, R11, 0x80000, RZ, 0xfc, !PT ;  /* 0x000800000b117812 */ /* 0x000fe400078efcff */
[----:B------:R-:W-:Y:S01]  /*2b60*/  MOV R16, R10 ;  /* 0x0000000a00107202 */ /* 0x000fe20000000f00 */
[----:B------:R-:W-:Y:S06]  /*2b70*/  BRA `(.L_x_46) ;  /* 0x0000000000087947 */ /* 0x000fec0003800000 */
.L_x_47:
[----:B------:R-:W-:Y:S01]  /*2b80*/  LOP3.LUT R17, R9, 0x80000, RZ, 0xfc, !PT ;  /* 0x0008000009117812 */ /* 0x000fe200078efcff */
[----:B------:R-:W-:-:S07]  /*2b90*/  IMAD.MOV.U32 R16, RZ, RZ, R8 ;  /* 0x000000ffff107224 */ /* 0x000fce00078e0008 */
.L_x_46:
[----:B------:R-:W-:Y:S01]  /*2ba0*/  IMAD.MOV.U32 R6, RZ, RZ, R0 ;  /* 0x000000ffff067224 */ /* 0x000fe200078e0000 */
[----:B------:R-:W-:Y:S02]  /*2bb0*/  MOV R7, 0x0 ;  /* 0x0000000000077802 */ /* 0x000fe40000000f00 */
[----:B------:R-:W-:Y:S02]  /*2bc0*/  MOV R2, R16 ;  /* 0x0000001000027202 */ /* 0x000fe40000000f00 */
[----:B------:R-:W-:Y:S05]  /*2bd0*/  RET.REL.NODEC R6 `(radon_local_kernel) ;  /* 0xffffffd406087950 */ /* 0x000fea0003c3ffff */
        .weak           $__internal_1_$__cuda_sm3x_div_rn_noftz_f32_slowpath
        .type           $__internal_1_$__cuda_sm3x_div_rn_noftz_f32_slowpath,@function
        .size           $__internal_1_$__cuda_sm3x_div_rn_noftz_f32_slowpath,(.L_x_123 - $__internal_1_$__cuda_sm3x_div_rn_noftz_f32_slowpath)
$__internal_1_$__cuda_sm3x_div_rn_noftz_f32_slowpath:
[--C-:B------:R-:W-:Y:S01]  /*2be0*/  SHF.R.U32.HI R12, RZ, 0x17, R3.reuse ;  /* 0x00000017ff0c7819 */ /* 0x100fe20000011603 */
[----:B------:R-:W-:Y:S01]  /*2bf0*/  BSSY.RECONVERGENT B0, `(.L_x_49) ;  /* 0x0000063000007945 */ /* 0x000fe20003800200 */
[----:B------:R-:W-:Y:S01]  /*2c00*/  SHF.R.U32.HI R18, RZ, 0x17, R0 ;  /* 0x00000017ff127819 */ /* 0x000fe20000011600 */
[----:B------:R-:W-:Y:S01]  /*2c10*/  IMAD.MOV.U32 R21, RZ, RZ, R3 ;  /* 0x000000ffff157224 */ /* 0x000fe200078e0003 */
[----:B------:R-:W-:Y:S02]  /*2c20*/  LOP3.LUT R12, R12, 0xff, RZ, 0xc0, !PT ;  /* 0x000000ff0c0c7812 */ /* 0x000fe400078ec0ff */
[----:B------:R-:W-:-:S03]  /*2c30*/  LOP3.LUT R18, R18, 0xff, RZ, 0xc0, !PT ;  /* 0x000000ff12127812 */ /* 0x000fc600078ec0ff */
[----:B------:R-:W-:Y:S01]  /*2c40*/  VIADD R19, R12, 0xffffffff ;  /* 0xffffffff0c137836 */ /* 0x000fe20000000000 */
[----:B------:R-:W-:-:S04]  /*2c50*/  IADD3 R20, PT, PT, R18, -0x1, RZ ;  /* 0xffffffff12147810 */ /* 0x000fc80007ffe0ff */
[----:B------:R-:W-:-:S04]  /*2c60*/  ISETP.GT.U32.AND P0, PT, R19, 0xfd, PT ;  /* 0x000000fd1300780c */ /* 0x000fc80003f04070 */
[----:B------:R-:W-:-:S13]  /*2c70*/  ISETP.GT.U32.OR P0, PT, R20, 0xfd, P0 ;  /* 0x000000fd1400780c */ /* 0x000fda0000704470 */
[----:B------:R-:W-:Y:S01]  /*2c80*/  @!P0 MOV R13, RZ ;  /* 0x000000ff000d8202 */ /* 0x000fe20000000f00 */
[----:B------:R-:W-:Y:S06]  /*2c90*/  @!P0 BRA `(.L_x_50) ;  /* 0x00000000005c8947 */ /* 0x000fec0003800000 */
[----:B------:R-:W-:Y:S02]  /*2ca0*/  FSETP.GTU.FTZ.AND P0, PT, |R0|, +INF , PT ;  /* 0x7f8000000000780b */ /* 0x000fe40003f1c200 */
[----:B------:R-:W-:-:S04]  /*2cb0*/  FSETP.GTU.FTZ.AND P1, PT, |R3|, +INF , PT ;  /* 0x7f8000000300780b */ /* 0x000fc80003f3c200 */
[----:B------:R-:W-:-:S13]  /*2cc0*/  PLOP3.LUT P0, PT, P0, P1, PT, 0xf8, 0x8f ;  /* 0x00000000008f781c */ /* 0x000fda0000703f70 */
[----:B------:R-:W-:Y:S05]  /*2cd0*/  @P0 BRA `(.L_x_51) ;  /* 0x00000004004c0947 */ /* 0x000fea0003800000 */
[----:B------:R-:W-:-:S13]  /*2ce0*/  LOP3.LUT P0, RZ, R21, 0x7fffffff, R0, 0xc8, !PT ;  /* 0x7fffffff15ff7812 */ /* 0x000fda000780c800 */
[----:B------:R-:W-:Y:S05]  /*2cf0*/  @!P0 BRA `(.L_x_52) ;  /* 0x00000004003c8947 */ /* 0x000fea0003800000 */
[C---:B------:R-:W-:Y:S02]  /*2d00*/  FSETP.NEU.FTZ.AND P2, PT, |R0|.reuse, +INF , PT ;  /* 0x7f8000000000780b */ /* 0x040fe40003f5d200 */
[----:B------:R-:W-:Y:S02]  /*2d10*/  FSETP.NEU.FTZ.AND P1, PT, |R3|, +INF , PT ;  /* 0x7f8000000300780b */ /* 0x000fe40003f3d200 */
[----:B------:R-:W-:-:S11]  /*2d20*/  FSETP.NEU.FTZ.AND P0, PT, |R0|, +INF , PT ;  /* 0x7f8000000000780b */ /* 0x000fd60003f1d200 */
[----:B------:R-:W-:Y:S05]  /*2d30*/  @!P1 BRA !P2, `(.L_x_52) ;  /* 0x00000004002c9947 */ /* 0x000fea0005000000 */
[----:B------:R-:W-:-:S04]  /*2d40*/  LOP3.LUT P2, RZ, R0, 0x7fffffff, RZ, 0xc0, !PT ;  /* 0x7fffffff00ff7812 */ /* 0x000fc8000784c0ff */
[----:B------:R-:W-:-:S13]  /*2d50*/  PLOP3.LUT P1, PT, P1, P2, PT, 0x2f, 0xf2 ;  /* 0x0000000000f2781c */ /* 0x000fda0000f24577 */
[----:B------:R-:W-:Y:S05]  /*2d60*/  @P1 BRA `(.L_x_53) ;  /* 0x0000000400181947 */ /* 0x000fea0003800000 */
[----:B------:R-:W-:-:S04]  /*2d70*/  LOP3.LUT P1, RZ, R21, 0x7fffffff, RZ, 0xc0, !PT ;  /* 0x7fffffff15ff7812 */ /* 0x000fc8000782c0ff */
[----:B------:R-:W-:-:S13]  /*2d80*/  PLOP3.LUT P0, PT, P0, P1, PT, 0x2f, 0xf2 ;  /* 0x0000000000f2781c */ /* 0x000fda0000702577 */
[----:B------:R-:W-:Y:S05]  /*2d90*/  @P0 BRA `(.L_x_54) ;  /* 0x0000000400000947 */ /* 0x000fea0003800000 */
[----:B------:R-:W-:Y:S02]  /*2da0*/  ISETP.GE.AND P0, PT, R20, RZ, PT ;  /* 0x000000ff1400720c */ /* 0x000fe40003f06270 */
[----:B------:R-:W-:-:S11]  /*2db0*/  ISETP.GE.AND P1, PT, R19, RZ, PT ;  /* 0x000000ff1300720c */ /* 0x000fd60003f26270 */
[----:B------:R-:W-:Y:S01]  /*2dc0*/  @P0 IMAD.MOV.U32 R13, RZ, RZ, RZ ;  /* 0x000000ffff0d0224 */ /* 0x000fe200078e00ff */
[----:B------:R-:W-:Y:S01]  /*2dd0*/  @!P0 MOV R13, 0xffffffc0 ;  /* 0xffffffc0000d8802 */ /* 0x000fe20000000f00 */
[----:B------:R-:W-:Y:S01]  /*2de0*/  @!P0 FFMA R0, R0, 1.84467440737095516160e+19, RZ ;  /* 0x5f80000000008823 */ /* 0x000fe200000000ff */
[----:B------:R-:W-:-:S03]  /*2df0*/  @!P1 FFMA R21, R3, 1.84467440737095516160e+19, RZ ;  /* 0x5f80000003159823 */ /* 0x000fc600000000ff */
[----:B------:R-:W-:-:S07]  /*2e00*/  @!P1 VIADD R13, R13, 0x40 ;  /* 0x000000400d0d9836 */ /* 0x000fce0000000000 */
.L_x_50:
[----:B------:R-:W-:Y:S01]  /*2e10*/  LEA R22, R12, 0xc0800000, 0x17 ;  /* 0xc08000000c167811 */ /* 0x000fe200078eb8ff */
[----:B------:R-:W-:Y:S03]  /*2e20*/  BSSY.RECONVERGENT B1, `(.L_x_55) ;  /* 0x0000036000017945 */ /* 0x000fe60003800200 */
[----:B------:R-:W-:Y:S01]  /*2e30*/  IADD3 R22, PT, PT, -R22, R21, RZ ;  /* 0x0000001516167210 */ /* 0x000fe20007ffe1ff */
[----:B------:R-:W-:-:S03]  /*2e40*/  VIADD R21, R18, 0xffffff81 ;  /* 0xffffff8112157836 */ /* 0x000fc60000000000 */
[----:B------:R-:W0:Y:S01]  /*2e50*/  MUFU.RCP R20, R22 ;  /* 0x0000001600147308 */ /* 0x000e220000001000 */
[----:B------:R-:W-:Y:S01]  /*2e60*/  FADD.FTZ R19, -R22, -RZ ;  /* 0x800000ff16137221 */ /* 0x000fe20000010100 */
[----:B------:R-:W-:-:S03]  /*2e70*/  IMAD R0, R21, -0x800000, R0 ;  /* 0xff80000015007824 */ /* 0x000fc600078e0200 */
[----:B0-----:R-:W-:-:S04]  /*2e80*/  FFMA R23, R20, R19, 1 ;  /* 0x3f80000014177423 */ /* 0x001fc80000000013 */
[----:B------:R-:W-:-:S04]  /*2e90*/  FFMA R23, R20, R23, R20 ;  /* 0x0000001714177223 */ /* 0x000fc80000000014 */
[----:B------:R-:W-:-:S04]  /*2ea0*/  FFMA R18, R0, R23, RZ ;  /* 0x0000001700127223 */ /* 0x000fc800000000ff */
[----:B------:R-:W-:-:S04]  /*2eb0*/  FFMA R20, R19, R18, R0 ;  /* 0x0000001213147223 */ /* 0x000fc80000000000 */
[----:B------:R-:W-:Y:S01]  /*2ec0*/  FFMA R20, R23, R20, R18 ;  /* 0x0000001417147223 */ /* 0x000fe20000000012 */
[----:B------:R-:W-:-:S03]  /*2ed0*/  IADD3 R18, PT, PT, R21, 0x7f, -R12 ;  /* 0x0000007f15127810 */ /* 0x000fc60007ffe80c */
[----:B------:R-:W-:Y:S01]  /*2ee0*/  FFMA R19, R19, R20, R0 ;  /* 0x0000001413137223 */ /* 0x000fe20000000000 */
[----:B------:R-:W-:-:S03]  /*2ef0*/  IADD3 R13, PT, PT, R18, R13, RZ ;  /* 0x0000000d120d7210 */ /* 0x000fc60007ffe0ff */
[----:B------:R-:W-:-:S05]  /*2f00*/  FFMA R0, R23, R19, R20 ;  /* 0x0000001317007223 */ /* 0x000fca0000000014 */
[----:B------:R-:W-:-:S04]  /*2f10*/  SHF.R.U32.HI R12, RZ, 0x17, R0 ;  /* 0x00000017ff0c7819 */ /* 0x000fc80000011600 */
[----:B------:R-:W-:-:S05]  /*2f20*/  LOP3.LUT R12, R12, 0xff, RZ, 0xc0, !PT ;  /* 0x000000ff0c0c7812 */ /* 0x000fca00078ec0ff */
[----:B------:R-:W-:-:S05]  /*2f30*/  IMAD.IADD R12, R12, 0x1, R13 ;  /* 0x000000010c0c7824 */ /* 0x000fca00078e020d */
[----:B------:R-:W-:-:S04]  /*2f40*/  IADD3 R18, PT, PT, R12, -0x1, RZ ;  /* 0xffffffff0c127810 */ /* 0x000fc80007ffe0ff */
[----:B------:R-:W-:-:S13]  /*2f50*/  ISETP.GE.U32.AND P0, PT, R18, 0xfe, PT ;  /* 0x000000fe1200780c */ /* 0x000fda0003f06070 */
[----:B------:R-:W-:Y:S05]  /*2f60*/  @!P0 BRA `(.L_x_56) ;  /* 0x0000000000808947 */ /* 0x000fea0003800000 */
[----:B------:R-:W-:-:S13]  /*2f70*/  ISETP.GT.AND P0, PT, R12, 0xfe, PT ;  /* 0x000000fe0c00780c */ /* 0x000fda0003f04270 */
[----:B------:R-:W-:Y:S05]  /*2f80*/  @P0 BRA `(.L_x_57) ;  /* 0x00000000006c0947 */ /* 0x000fea0003800000 */
[----:B------:R-:W-:-:S13]  /*2f90*/  ISETP.GE.AND P0, PT, R12, 0x1, PT ;  /* 0x000000010c00780c */ /* 0x000fda0003f06270 */
[----:B------:R-:W-:Y:S05]  /*2fa0*/  @P0 BRA `(.L_x_58) ;  /* 0x0000000000740947 */ /* 0x000fea0003800000 */
[----:B------:R-:W-:Y:S02]  /*2fb0*/  ISETP.GE.AND P0, PT, R12, -0x18, PT ;  /* 0xffffffe80c00780c */ /* 0x000fe40003f06270 */
[----:B------:R-:W-:-:S11]  /*2fc0*/  LOP3.LUT R0, R0, 0x80000000, RZ, 0xc0, !PT ;  /* 0x8000000000007812 */ /* 0x000fd600078ec0ff */
[----:B------:R-:W-:Y:S05]  /*2fd0*/  @!P0 BRA `(.L_x_58) ;  /* 0x0000000000688947 */ /* 0x000fea0003800000 */
[CCC-:B------:R-:W-:Y:S01]  /*2fe0*/  FFMA.RZ R13, R23.reuse, R19.reuse, R20.reuse ;  /* 0x00000013170d7223 */ /* 0x1c0fe2000000c014 */
[CCC-:B------:R-:W-:Y:S01]  /*2ff0*/  FFMA.RP R18, R23.reuse, R19.reuse, R20.reuse ;  /* 0x0000001317127223 */ /* 0x1c0fe20000008014 */
[----:B------:R-:W-:Y:S01]  /*3000*/  FFMA.RM R23, R23, R19, R20 ;  /* 0x0000001317177223 */ /* 0x000fe20000004014 */
[C---:B------:R-:W-:Y:S01]  /*3010*/  VIADD R19, R12.reuse, 0x20 ;  /* 0x000000200c137836 */ /* 0x040fe20000000000 */
[C---:B------:R-:W-:Y:S02]  /*3020*/  ISETP.NE.AND P2, PT, R12.reuse, RZ, PT ;  /* 0x000000ff0c00720c */ /* 0x040fe40003f45270 */
[----:B------:R-:W-:Y:S02]  /*3030*/  LOP3.LUT R13, R13, 0x7fffff, RZ, 0xc0, !PT ;  /* 0x007fffff0d0d7812 */ /* 0x000fe400078ec0ff */
[----:B------:R-:W-:Y:S02]  /*3040*/  ISETP.NE.AND P1, PT, R12, RZ, PT ;  /* 0x000000ff0c00720c */ /* 0x000fe40003f25270 */
[----:B------:R-:W-:-:S02]  /*3050*/  LOP3.LUT R20, R13, 0x800000, RZ, 0xfc, !PT ;  /* 0x008000000d147812 */ /* 0x000fc400078efcff */
[----:B------:R-:W-:Y:S02]  /*3060*/  IADD3 R12, PT, PT, -R12, RZ, RZ ;  /* 0x000000ff0c0c7210 */ /* 0x000fe40007ffe1ff */
[----:B------:R-:W-:Y:S02]  /*3070*/  SHF.L.U32 R19, R20, R19, RZ ;  /* 0x0000001314137219 */ /* 0x000fe400000006ff */
[----:B------:R-:W-:Y:S02]  /*3080*/  FSETP.NEU.FTZ.AND P0, PT, R18, R23, PT ;  /* 0x000000171200720b */ /* 0x000fe40003f1d000 */
[----:B------:R-:W-:Y:S02]  /*3090*/  SEL R13, R12, RZ, P2 ;  /* 0x000000ff0c0d7207 */ /* 0x000fe40001000000 */
[----:B------:R-:W-:Y:S02]  /*30a0*/  ISETP.NE.AND P1, PT, R19, RZ, P1 ;  /* 0x000000ff1300720c */ /* 0x000fe40000f25270 */
[----:B------:R-:W-:-:S02]  /*30b0*/  SHF.R.U32.HI R20, RZ, R13, R20 ;  /* 0x0000000dff147219 */ /* 0x000fc40000011614 */
[----:B------:R-:W-:Y:S02]  /*30c0*/  PLOP3.LUT P0, PT, P0, P1, PT, 0xf8, 0x8f ;  /* 0x00000000008f781c */ /* 0x000fe40000703f70 */
[----:B------:R-:W-:Y:S02]  /*30d0*/  SHF.R.U32.HI R12, RZ, 0x1, R20 ;  /* 0x00000001ff0c7819 */ /* 0x000fe40000011614 */
[----:B------:R-:W-:-:S04]  /*30e0*/  SEL R13, RZ, 0x1, !P0 ;  /* 0x00000001ff0d7807 */ /* 0x000fc80004000000 */
[----:B------:R-:W-:-:S04]  /*30f0*/  LOP3.LUT R13, R13, 0x1, R12, 0xf8, !PT ;  /* 0x000000010d0d7812 */ /* 0x000fc800078ef80c */
[----:B------:R-:W-:-:S05]  /*3100*/  LOP3.LUT R13, R13, R20, RZ, 0xc0, !PT ;  /* 0x000000140d0d7212 */ /* 0x000fca00078ec0ff */
[----:B------:R-:W-:-:S05]  /*3110*/  IMAD.IADD R13, R12, 0x1, R13 ;  /* 0x000000010c0d7824 */ /* 0x000fca00078e020d */
[----:B------:R-:W-:Y:S01]  /*3120*/  LOP3.LUT R0, R13, R0, RZ, 0xfc, !PT ;  /* 0x000000000d007212 */ /* 0x000fe200078efcff */
[----:B------:R-:W-:Y:S06]  /*3130*/  BRA `(.L_x_58) ;  /* 0x0000000000107947 */ /* 0x000fec0003800000 */
.L_x_57:
[----:B------:R-:W-:-:S04]  /*3140*/  LOP3.LUT R0, R0, 0x80000000, RZ, 0xc0, !PT ;  /* 0x8000000000007812 */ /* 0x000fc800078ec0ff */
[----:B------:R-:W-:Y:S01]  /*3150*/  LOP3.LUT R0, R0, 0x7f800000, RZ, 0xfc, !PT ;  /* 0x7f80000000007812 */ /* 0x000fe200078efcff */
[----:B------:R-:W-:Y:S06]  /*3160*/  BRA `(.L_x_58) ;  /* 0x0000000000047947 */ /* 0x000fec0003800000 */
.L_x_56:
[----:B------:R-:W-:-:S07]  /*3170*/  LEA R0, R13, R0, 0x17 ;  /* 0x000000000d007211 */ /* 0x000fce00078eb8ff */
.L_x_58:
[----:B------:R-:W-:Y:S05]  /*3180*/  BSYNC.RECONVERGENT B1 ;  /* 0x0000000000017941 */ /* 0x000fea0003800200 */
.L_x_55:
[----:B------:R-:W-:Y:S05]  /*3190*/  BRA `(.L_x_59) ;  /* 0x0000000000207947 */ /* 0x000fea0003800000 */
.L_x_54:
[----:B------:R-:W-:-:S04]  /*31a0*/  LOP3.LUT R0, R21, 0x80000000, R0, 0x48, !PT ;  /* 0x8000000015007812 */ /* 0x000fc800078e4800 */
[----:B------:R-:W-:Y:S01]  /*31b0*/  LOP3.LUT R0, R0, 0x7f800000, RZ, 0xfc, !PT ;  /* 0x7f80000000007812 */ /* 0x000fe200078efcff */
[----:B------:R-:W-:Y:S06]  /*31c0*/  BRA `(.L_x_59) ;  /* 0x0000000000147947 */ /* 0x000fec0003800000 */
.L_x_53:
[----:B------:R-:W-:Y:S01]  /*31d0*/  LOP3.LUT R0, R21, 0x80000000, R0, 0x48, !PT ;  /* 0x8000000015007812 */ /* 0x000fe200078e4800 */
[----:B------:R-:W-:Y:S06]  /*31e0*/  BRA `(.L_x_59) ;  /* 0x00000000000c7947 */ /* 0x000fec0003800000 */
.L_x_52:
[----:B------:R-:W0:Y:S01]  /*31f0*/  MUFU.RSQ R0, -QNAN ;  /* 0xffc0000000007908 */ /* 0x000e220000001400 */
[----:B------:R-:W-:Y:S05]  /*3200*/  BRA `(.L_x_59) ;  /* 0x0000000000047947 */ /* 0x000fea0003800000 */
.L_x_51:
[----:B------:R-:W-:-:S07]  /*3210*/  FADD.FTZ R0, R0, R3 ;  /* 0x0000000300007221 */ /* 0x000fce0000010000 */
.L_x_59:
[----:B------:R-:W-:Y:S05]  /*3220*/  BSYNC.RECONVERGENT B0 ;  /* 0x0000000000007941 */ /* 0x000fea0003800200 */
.L_x_49:
[----:B------:R-:W-:Y:S02]  /*3230*/  HFMA2 R13, -RZ, RZ, 0, 0 ;  /* 0x00000000ff0d7431 */ /* 0x000fe400000001ff */
[----:B------:R-:W-:-:S04]  /*3240*/  IMAD.MOV.U32 R12, RZ, RZ, R2 ;  /* 0x000000ffff0c7224 */ /* 0x000fc800078e0002 */
[----:B0-----:R-:W-:Y:S05]  /*3250*/  RET.REL.NODEC R12 `(radon_local_kernel) ;  /* 0xffffffcc0c687950 */ /* 0x001fea0003c3ffff */
.L_x_60:
[----:B------:R-:W-:-:S00]  /*3260*/  BRA `(.L_x_60) ;  /* 0xfffffffc00fc7947 */ /* 0x000fc0000383ffff */
[----:B------:R-:W-:-:S00]  /*3270*/  NOP ;  /* 0x0000000000007918 */ /* 0x000fc00000000000 */
        /* <DEDUP_REMOVED lines=8> */
.L_x_123:


//--------------------- .text.radon_kernel        --------------------------
	.section	.text.radon_kernel,"ax",@progbits
	.align	128
        .global         radon_kernel
        .type           radon_kernel,@function
        .size           radon_kernel,(.L_x_125 - radon_kernel)
        .other          radon_kernel,@"STO_CUDA_ENTRY STV_DEFAULT"
radon_kernel:
.text.radon_kernel:
[----:B------:R-:W0:Y:S01]  /*0000*/  LDC R1, c[0x0][0x37c] ;  /* 0x0000df00ff017b82 */ /* 0x000e220000000800 */
[----:B------:R-:W1:Y:S01]  /*0010*/  LDCU UR4, c[0x0][0x394] ;  /* 0x00007280ff0477ac */ /* 0x000e620008000800 */
[----:B------:R-:W-:Y:S01]  /*0020*/  IMAD.MOV.U32 R2, RZ, RZ, 0x1 ;  /* 0x00000001ff027424 */ /* 0x000fe200078e00ff */
[----:B------:R-:W2:Y:S05]  /*0030*/  S2R R13, SR_TID.X ;  /* 0x00000000000d7919 */ /* 0x000eaa0000002100 */
[----:B------:R-:W2:Y:S01]  /*0040*/  LDC R0, c[0x0][0x360] ;  /* 0x0000d800ff007b82 */ /* 0x000ea20000000800 */
[----:B0-----:R-:W-:Y:S01]  /*0050*/  VIADD R1, R1, 0xffffffe0 ;  /* 0xffffffe001017836 */ /* 0x001fe20000000000 */
[----:B------:R-:W0:Y:S06]  /*0060*/  S2R R15, SR_TID.Y ;  /* 0x00000000000f7919 */ /* 0x000e2c0000002200 */
[----:B------:R-:W-:Y:S01]  /*0070*/  S2UR UR5, SR_CTAID.Y ;  /* 0x00000000000579c3 */ /* 0x000fe20000002600 */
[----:B-1----:R-:W-:-:S07]  /*0080*/  UIADD3 UR4, UPT, UPT, UR4, -0x1, URZ ;  /* 0xffffffff04047890 */ /* 0x002fce000fffe0ff */
[----:B------:R-:W0:Y:S02]  /*0090*/  LDC R12, c[0x0][0x364] ;  /* 0x0000d900ff0c7b82 */ /* 0x000e240000000800 */
[----:B------:R-:W1:Y:S02]  /*00a0*/  I2F.F64 R4, UR4 ;  /* 0x0000000400047d12 */ /* 0x000e640008201c00 */
[----:B------:R-:W3:Y:S06]  /*00b0*/  LDCU UR4, c[0x0][0x39c] ;  /* 0x00007380ff0477ac */ /* 0x000eec0008000800 */
[----:B-1----:R-:W1:Y:S08]  /*00c0*/  MUFU.RCP64H R3, R5 ;  /* 0x0000000500037308 */ /* 0x002e700000001800 */
[----:B---3--:R-:W3:Y:S01]  /*00d0*/  F2F.F64.F32 R8, UR4 ;  /* 0x0000000400087d10 */ /* 0x008ee20008201800 */
[----:B------:R-:W2:Y:S01]  /*00e0*/  S2UR UR4, SR_CTAID.X ;  /* 0x00000000000479c3 */ /* 0x000ea20000002500 */
[----:B-1----:R-:W-:-:S02]  /*00f0*/  DFMA R6, -R4, R2, 1 ;  /* 0x3ff000000406742b */ /* 0x002fc40000000102 */
[----:B---3--:R-:W-:-:S06]  /*0100*/  DADD R8, R8, R8 ;  /* 0x0000000008087229 */ /* 0x008fcc0000000008 */
[----:B------:R-:W-:-:S08]  /*0110*/  DFMA R6, R6, R6, R6 ;  /* 0x000000060606722b */ /* 0x000fd00000000006 */
[----:B------:R-:W-:Y:S01]  /*0120*/  DFMA R6, R2, R6, R2 ;  /* 0x000000060206722b */ /* 0x000fe20000000002 */
[----:B------:R-:W-:-:S07]  /*0130*/  FSETP.GEU.AND P1, PT, |R9|, 6.5827683646048100446e-37, PT ;  /* 0x036000000900780b */ /* 0x000fce0003f2e200 */
[----:B------:R-:W-:-:S08]  /*0140*/  DFMA R2, -R4, R6, 1 ;  /* 0x3ff000000402742b */ /* 0x000fd00000000106 */
[----:B------:R-:W-:-:S08]  /*0150*/  DFMA R2, R6, R2, R6 ;  /* 0x000000020602722b */ /* 0x000fd00000000006 */
[----:B------:R-:W-:-:S08]  /*0160*/  DMUL R6, R8, R2 ;  /* 0x0000000208067228 */ /* 0x000fd00000000000 */
[----:B------:R-:W-:-:S08]  /*0170*/  DFMA R10, -R4, R6, R8 ;  /* 0x00000006040a722b */ /* 0x000fd00000000108 */
[----:B------:R-:W-:Y:S01]  /*0180*/  DFMA R2, R2, R10, R6 ;  /* 0x0000000a0202722b */ /* 0x000fe20000000006 */
[----:B--2---:R-:W-:-:S09]  /*0190*/  IMAD R11, R0, UR4, R13 ;  /* 0x00000004000b7c24 */ /* 0x004fd2000f8e020d */
[----:B------:R-:W-:-:S05]  /*01a0*/  FFMA R6, RZ, R5, R3 ;  /* 0x00000005ff067223 */ /* 0x000fca0000000003 */
[----:B------:R-:W-:Y:S01]  /*01b0*/  FSETP.GT.AND P0, PT, |R6|, 1.469367938527859385e-39, PT ;  /* 0x001000000600780b */ /* 0x000fe20003f04200 */
[----:B0-----:R-:W-:-:S12]  /*01c0*/  IMAD R6, R12, UR5, R15 ;  /* 0x000000050c067c24 */ /* 0x001fd8000f8e020f */
[----:B------:R-:W-:Y:S05]  /*01d0*/  @P0 BRA P1, `(.L_x_61) ;  /* 0x00000000001c0947 */ /* 0x000fea0000800000 */
[----:B------:R-:W-:Y:S01]  /*01e0*/  MOV R2, R8 ;  /* 0x0000000800027202 */ /* 0x000fe20000000f00 */
[----:B------:R-:W-:Y:S01]  /*01f0*/  IMAD.MOV.U32 R7, RZ, RZ, R9 ;  /* 0x000000ffff077224 */ /* 0x000fe200078e0009 */
[----:B------:R-:W-:Y:S01]  /*0200*/  MOV R9, R5 ;  /* 0x0000000500097202 */ /* 0x000fe20000000f00 */
[----:B------:R-:W-:Y:S01]  /*0210*/  IMAD.MOV.U32 R8, RZ, RZ, R4 ;  /* 0x000000ffff087224 */ /* 0x000fe200078e0004 */
[----:B------:R-:W-:-:S07]  /*0220*/  MOV R0, 0x240 ;  /* 0x0000024000007802 */ /* 0x000fce0000000f00 */
[----:B------:R-:W-:Y:S05]  /*0230*/  CALL.REL.NOINC `($__internal_2_$__cuda_sm20_div_rn_f64_full) ;  /* 0x0000002000ac7944 */ /* 0x000fea0003c00000 */
[----:B------:R-:W-:-:S07]  /*0240*/  IMAD.MOV.U32 R3, RZ, RZ, R19 ;  /* 0x000000ffff037224 */ /* 0x000fce00078e0013 */
.L_x_61:
[----:B------:R-:W0:Y:S01]  /*0250*/  LDCU UR5, c[0x0][0x394] ;  /* 0x00007280ff0577ac */ /* 0x000e220008000800 */
[----:B------:R-:W1:Y:S01]  /*0260*/  LDCU UR4, c[0x0][0x398] ;  /* 0x00007300ff0477ac */ /* 0x000e620008000800 */
[----:B0-----:R-:W-:-:S04]  /*0270*/  ISETP.GE.AND P0, PT, R6, UR5, PT ;  /* 0x0000000506007c0c */ /* 0x001fc8000bf06270 */
[----:B-1----:R-:W-:-:S13]  /*0280*/  ISETP.GE.OR P0, PT, R11, UR4, P0 ;  /* 0x000000040b007c0c */ /* 0x002fda0008706670 */
[----:B------:R-:W-:Y:S05]  /*0290*/  @P0 EXIT ;  /* 0x000000000000094d */ /* 0x000fea0003800000 */
[----:B------:R-:W-:Y:S01]  /*02a0*/  UIADD3 UR4, UPT, UPT, UR4, -0x1, URZ ;  /* 0xffffffff04047890 */ /* 0x000fe2000fffe0ff */
[----:B------:R-:W-:Y:S01]  /*02b0*/  IMAD.MOV.U32 R4, RZ, RZ, 0x1 ;  /* 0x00000001ff047424 */ /* 0x000fe200078e00ff */
[----:B------:R-:W-:Y:S01]  /*02c0*/  UMOV UR5, 0x400921fb ;  /* 0x400921fb00057882 */ /* 0x000fe20000000000 */
[----:B------:R-:W-:Y:S08]  /*02d0*/  F2F.F32.F64 R3, R2 ;  /* 0x0000000200037310 */ /* 0x000ff00000301000 */
[----:B------:R-:W0:Y:S01]  /*02e0*/  I2F.F64 R8, UR4 ;  /* 0x0000000400087d12 */ /* 0x000e220008201c00 */
[----:B------:R-:W-:-:S07]  /*02f0*/  UMOV UR4, 0x54442d18 ;  /* 0x54442d1800047882 */ /* 0x000fce0000000000 */
[----:B0-----:R-:W0:Y:S02]  /*0300*/  MUFU.RCP64H R5, R9 ;  /* 0x0000000900057308 */ /* 0x001e240000001800 */
[----:B0-----:R-:W-:-:S08]  /*0310*/  DFMA R12, -R8, R4, 1 ;  /* 0x3ff00000080c742b */ /* 0x001fd00000000104 */
[----:B------:R-:W-:-:S08]  /*0320*/  DFMA R12, R12, R12, R12 ;  /* 0x0000000c0c0c722b */ /* 0x000fd0000000000c */
[----:B------:R-:W-:-:S08]  /*0330*/  DFMA R12, R4, R12, R4 ;  /* 0x0000000c040c722b */ /* 0x000fd00000000004 */
[----:B------:R-:W-:-:S08]  /*0340*/  DFMA R4, -R8, R12, 1 ;  /* 0x3ff000000804742b */ /* 0x000fd0000000010c */
[----:B------:R-:W-:-:S08]  /*0350*/  DFMA R4, R12, R4, R12 ;  /* 0x000000040c04722b */ /* 0x000fd0000000000c */
[----:B------:R-:W-:-:S08]  /*0360*/  DMUL R12, R4, UR4 ;  /* 0x00000004040c7c28 */ /* 0x000fd00008000000 */
[----:B------:R-:W-:-:S08]  /*0370*/  DFMA R14, -R8, R12, UR4 ;  /* 0x00000004080e7e2b */ /* 0x000fd0000800010c */
[----:B------:R-:W-:-:S10]  /*0380*/  DFMA R4, R4, R14, R12 ;  /* 0x0000000e0404722b */ /* 0x000fd4000000000c */
[----:B------:R-:W-:-:S05]  /*0390*/  FFMA R0, RZ, R9, R5 ;  /* 0x00000009ff007223 */ /* 0x000fca0000000005 */
[----:B------:R-:W-:-:S13]  /*03a0*/  FSETP.GT.AND P0, PT, |R0|, 1.469367938527859385e-39, PT ;  /* 0x001000000000780b */ /* 0x000fda0003f04200 */
[----:B------:R-:W-:Y:S05]  /*03b0*/  @P0 BRA `(.L_x_62) ;  /* 0x0000000000180947 */ /* 0x000fea0003800000 */
[----:B------:R-:W-:Y:S01]  /*03c0*/  MOV R2, 0x54442d18 ;  /* 0x54442d1800027802 */ /* 0x000fe20000000f00 */
[----:B------:R-:W-:Y:S01]  /*03d0*/  IMAD.MOV.U32 R7, RZ, RZ, 0x400921fb ;  /* 0x400921fbff077424 */ /* 0x000fe200078e00ff */
[----:B------:R-:W-:-:S07]  /*03e0*/  MOV R0, 0x400 ;  /* 0x0000040000007802 */ /* 0x000fce0000000f00 */
[----:B------:R-:W-:Y:S05]  /*03f0*/  CALL.REL.NOINC `($__internal_2_$__cuda_sm20_div_rn_f64_full) ;  /* 0x00000020003c7944 */ /* 0x000fea0003c00000 */
[----:B------:R-:W-:Y:S01]  /*0400*/  IMAD.MOV.U32 R4, RZ, RZ, R2 ;  /* 0x000000ffff047224 */ /* 0x000fe200078e0002 */
[----:B------:R-:W-:-:S07]  /*0410*/  MOV R5, R19 ;  /* 0x0000001300057202 */ /* 0x000fce0000000f00 */
.L_x_62:
        /* <DEDUP_REMOVED lines=12> */
[----:B------:R-:W-:-:S04]  /*04e0*/  FFMA R10, R10, -5.3903029534742383927e-15, R9 ;  /* 0xa7c234c50a0a7823 */ /* 0x000fc80000000009 */
[----:B------:R-:W-:Y:S01]  /*04f0*/  IMAD.MOV.U32 R2, RZ, RZ, R10 ;  /* 0x000000ffff027224 */ /* 0x000fe200078e000a */
[----:B-1----:R-:W-:Y:S06]  /*0500*/  @!P0 BRA `(.L_x_64) ;  /* 0x0000000000dc8947 */ /* 0x002fec0003800000 */
[----:B------:R-:W-:-:S13]  /*0510*/  FSETP.NEU.AND P0, PT, |R7|, +INF , PT ;  /* 0x7f8000000700780b */ /* 0x000fda0003f0d200 */
[----:B------:R-:W-:Y:S01]  /*0520*/  @!P0 FMUL R2, RZ, R7 ;  /* 0x00000007ff028220 */ /* 0x000fe20000400000 */
[----:B------:R-:W-:Y:S01]  /*0530*/  @!P0 MOV R0, RZ ;  /* 0x000000ff00008202 */ /* 0x000fe20000000f00 */
[----:B------:R-:W-:Y:S06]  /*0540*/  @!P0 BRA `(.L_x_64) ;  /* 0x0000000000cc8947 */ /* 0x000fec0003800000 */
[----:B------:R-:W-:Y:S01]  /*0550*/  IMAD.SHL.U32 R2, R7, 0x100, RZ ;  /* 0x0000010007027824 */ /* 0x000fe200078e00ff */
[----:B------:R-:W-:Y:S01]  /*0560*/  MOV R0, R1 ;  /* 0x0000000100007202 */ /* 0x000fe20000000f00 */
[----:B------:R-:W-:Y:S01]  /*0570*/  IMAD.MOV.U32 R8, RZ, RZ, RZ ;  /* 0x000000ffff087224 */ /* 0x000fe200078e00ff */
[----:B------:R-:W0:Y:S02]  /*0580*/  LDCU.64 UR6, c[0x4][URZ] ;  /* 0x01000000ff0677ac */ /* 0x000e240008000a00 */
[----:B------:R-:W-:Y:S01]  /*0590*/  LOP3.LUT R15, R2, 0x80000000, RZ, 0xfc, !PT ;  /* 0x80000000020f7812 */ /* 0x000fe200078efcff */
[----:B------:R-:W-:Y:S01]  /*05a0*/  UMOV UR5, URZ ;  /* 0x000000ff00057c82 */ /* 0x000fe20008000000 */
[----:B------:R-:W-:-:S05]  /*05b0*/  UMOV UR4, URZ ;  /* 0x000000ff00047c82 */ /* 0x000fca0008000000 */
.L_x_65:
[----:B0-----:R-:W-:Y:S02]  /*05c0*/  IMAD.U32 R12, RZ, RZ, UR6 ;  /* 0x00000006ff0c7e24 */ /* 0x001fe4000f8e00ff */
[----:B------:R-:W-:-:S05]  /*05d0*/  IMAD.U32 R13, RZ, RZ, UR7 ;  /* 0x00000007ff0d7e24 */ /* 0x000fca000f8e00ff */
        /* <DEDUP_REMOVED lines=9> */
[----:B0-----:R-:W-:Y:S01]  /*0670*/  IADD3 R0, PT, PT, R0, 0x4, RZ ;  /* 0x0000000400007810 */ /* 0x001fe20007ffe0ff */
        /* <DEDUP_REMOVED lines=17> */
[C-C-:B------:R-:W-:Y:S01]  /*0790*/  SHF.L.W.U32.HI R2, R5.reuse, 0x2, R0.reuse ;  /* 0x0000000205027819 */ /* 0x140fe20000010e00 */
[----:B------:R-:W-:Y:S01]  /*07a0*/  IMAD.SHL.U32 R5, R5, 0x4, RZ ;  /* 0x0000000405057824 */ /* 0x000fe200078e00ff */
[----:B------:R-:W-:Y:S02]  /*07b0*/  SHF.R.U32.HI R9, RZ, 0x1e, R0 ;  /* 0x0000001eff097819 */ /* 0x000fe40000011600 */
[----:B------:R-:W-:-:S02]  /*07c0*/  SHF.R.S32.HI R4, RZ, 0x1f, R2 ;  /* 0x0000001fff047819 */ /* 0x000fc40000011402 */
[----:B------:R-:W-:Y:S02]  /*07d0*/  LEA.HI R0, R2, R9, RZ, 0x1 ;  /* 0x0000000902007211 */ /* 0x000fe400078f08ff */
[C---:B------:R-:W-:Y:S02]  /*07e0*/  LOP3.LUT R12, R4.reuse, R5, RZ, 0x3c, !PT ;  /* 0x00000005040c7212 */ /* 0x040fe400078e3cff */
[----:B------:R-:W-:Y:S02]  /*07f0*/  LOP3.LUT R13, R4, R2, RZ, 0x3c, !PT ;  /* 0x00000002040d7212 */ /* 0x000fe400078e3cff */
[----:B0-----:R-:W-:Y:S02]  /*0800*/  LOP3.LUT R8, R2, R7, RZ, 0x3c, !PT ;  /* 0x0000000702087212 */ /* 0x001fe400078e3cff */
[----:B------:R-:W-:Y:S02]  /*0810*/  IADD3 R2, PT, PT, -R0, RZ, RZ ;  /* 0x000000ff00027210 */ /* 0x000fe40007ffe1ff */
[----:B------:R-:W0:Y:S01]  /*0820*/  I2F.F64.S64 R12, R12 ;  /* 0x0000000c000c7312 */ /* 0x000e220000301c00 */
[----:B------:R-:W-:-:S02]  /*0830*/  ISETP.GE.AND P1, PT, R8, RZ, PT ;  /* 0x000000ff0800720c */ /* 0x000fc40003f26270 */
[----:B------:R-:W-:Y:S01]  /*0840*/  @!P0 IMAD.MOV.U32 R0, RZ, RZ, R2 ;  /* 0x000000ffff008224 */ /* 0x000fe200078e0002 */
[----:B0-----:R-:W-:-:S10]  /*0850*/  DMUL R4, R12, UR4 ;  /* 0x000000040c047c28 */ /* 0x001fd40008000000 */
[----:B------:R-:W0:Y:S02]  /*0860*/  F2F.F32.F64 R4, R4 ;  /* 0x0000000400047310 */ /* 0x000e240000301000 */
[----:B0-----:R-:W-:-:S07]  /*0870*/  FSEL R2, -R4, R4, !P1 ;  /* 0x0000000404027208 */ /* 0x001fce0004800100 */
.L_x_64:
[----:B------:R-:W-:Y:S05]  /*0880*/  BSYNC.RECONVERGENT B0 ;  /* 0x0000000000007941 */ /* 0x000fea0003800200 */
.L_x_63:
[----:B------:R-:W-:Y:S01]  /*0890*/  LOP3.LUT R8, R0, 0x1, RZ, 0xc0, !PT ;  /* 0x0000000100087812 */ /* 0x000fe200078ec0ff */
[----:B------:R-:W-:Y:S02]  /*08a0*/  IMAD.MOV.U32 R15, RZ, RZ, 0x37cbac00 ;  /* 0x37cbac00ff0f7424 */ /* 0x000fe400078e00ff */
[----:B------:R-:W-:Y:S01]  /*08b0*/  FMUL R4, R2, R2 ;  /* 0x0000000202047220 */ /* 0x000fe20000400000 */
[----:B------:R-:W-:Y:S01]  /*08c0*/  MOV R13, 0x3c0885e4 ;  /* 0x3c0885e4000d7802 */ /* 0x000fe20000000f00 */
[----:B------:R-:W-:Y:S01]  /*08d0*/  BSSY.RECONVERGENT B0, `(.L_x_66) ;  /* 0x0000048000007945 */ /* 0x000fe20003800200 */
[----:B------:R-:W-:Y:S01]  /*08e0*/  ISETP.NE.U32.AND P0, PT, R8, 0x1, PT ;  /* 0x000000010800780c */ /* 0x000fe20003f05070 */
[----:B------:R-:W-:Y:S01]  /*08f0*/  FFMA R5, R4, R15, -0.0013887860113754868507 ;  /* 0xbab607ed04057423 */ /* 0x000fe2000000000f */
[----:B------:R-:W-:Y:S02]  /*0900*/  VIADD R8, R0, 0x1 ;  /* 0x0000000100087836 */ /* 0x000fe40000000000 */
[----:B------:R-:W-:Y:S01]  /*0910*/  IMAD.MOV.U32 R0, RZ, RZ, 0x3e2aaaa8 ;  /* 0x3e2aaaa8ff007424 */ /* 0x000fe200078e00ff */
[----:B------:R-:W-:-:S02]  /*0920*/  FSEL R13, R13, 0.041666727513074874878, !P0 ;  /* 0x3d2aaabb0d0d7808 */ /* 0x000fc40004000000 */
[----:B------:R-:W-:Y:S02]  /*0930*/  FSEL R5, R5, -0.00019574658654164522886, P0 ;  /* 0xb94d415305057808 */ /* 0x000fe40000000000 */
[----:B------:R-:W-:Y:S02]  /*0940*/  FSEL R9, R2, 1, !P0 ;  /* 0x3f80000002097808 */ /* 0x000fe40004000000 */
[----:B------:R-:W-:Y:S01]  /*0950*/  FSEL R2, -R0, -0.4999999701976776123, !P0 ;  /* 0xbeffffff00027808 */ /* 0x000fe20004000100 */
[C---:B------:R-:W-:Y:S01]  /*0960*/  FFMA R5, R4.reuse, R5, R13 ;  /* 0x0000000504057223 */ /* 0x040fe2000000000d */
[----:B------:R-:W-:Y:S01]  /*0970*/  FSETP.GE.AND P0, PT, |R7|, 105615, PT ;  /* 0x47ce47800700780b */ /* 0x000fe20003f06200 */
[----:B------:R-:W-:Y:S01]  /*0980*/  FFMA R0, R4, R9, RZ ;  /* 0x0000000904007223 */ /* 0x000fe200000000ff */
[----:B------:R-:W-:Y:S01]  /*0990*/  LOP3.LUT P1, RZ, R8, 0x2, RZ, 0xc0, !PT ;  /* 0x0000000208ff7812 */ /* 0x000fe2000782c0ff */
[----:B------:R-:W-:-:S04]  /*09a0*/  FFMA R2, R4, R5, R2 ;  /* 0x0000000504027223 */ /* 0x000fc80000000002 */
[----:B------:R-:W-:-:S08]  /*09b0*/  FFMA R9, R0, R2, R9 ;  /* 0x0000000200097223 */ /* 0x000fd00000000009 */
[----:B------:R-:W-:Y:S01]  /*09c0*/  @P1 FADD R9, RZ, -R9 ;  /* 0x80000009ff091221 */ /* 0x000fe20000000000 */
[----:B------:R-:W-:Y:S06]  /*09d0*/  @!P0 BRA `(.L_x_67) ;  /* 0x0000000000dc8947 */ /* 0x000fec0003800000 */
        /* <DEDUP_REMOVED lines=11> */
.L_x_68:
        /* <DEDUP_REMOVED lines=28> */
[----:B---3--:R-:W-:Y:S02]  /*0c50*/  @P0 SHF.L.W.U32.HI R5, R2, R4, R5 ;  /* 0x0000000402050219 */ /* 0x008fe40000010e05 */
[--C-:B------:R-:W-:Y:S02]  /*0c60*/  SHF.R.U32.HI R17, RZ, 0x1e, R0.reuse ;  /* 0x0000001eff117819 */ /* 0x100fe40000011600 */
[C---:B------:R-:W-:Y:S01]  /*0c70*/  SHF.L.W.U32.HI R2, R5.reuse, 0x2, R0 ;  /* 0x0000000205027819 */ /* 0x040fe20000010e00 */
[----:B------:R-:W-:-:S03]  /*0c80*/  IMAD.SHL.U32 R5, R5, 0x4, RZ ;  /* 0x0000000405057824 */ /* 0x000fc600078e00ff */
[----:B------:R-:W-:Y:S02]  /*0c90*/  SHF.R.S32.HI R4, RZ, 0x1f, R2 ;  /* 0x0000001fff047819 */ /* 0x000fe40000011402 */
[----:B------:R-:W-:Y:S02]  /*0ca0*/  LEA.HI R14, R2, R17, RZ, 0x1 ;  /* 0x00000011020e7211 */ /* 0x000fe400078f08ff */
[C---:B------:R-:W-:Y:S02]  /*0cb0*/  LOP3.LUT R12, R4.reuse, R5, RZ, 0x3c, !PT ;  /* 0x00000005040c7212 */ /* 0x040fe400078e3cff */
[----:B------:R-:W-:Y:S02]  /*0cc0*/  LOP3.LUT R13, R4, R2, RZ, 0x3c, !PT ;  /* 0x00000002040d7212 */ /* 0x000fe400078e3cff */
[----:B------:R-:W-:Y:S02]  /*0cd0*/  LOP3.LUT R7, R2, R7, RZ, 0x3c, !PT ;  /* 0x0000000702077212 */ /* 0x000fe400078e3cff */
[----:B------:R-:W-:-:S02]  /*0ce0*/  IADD3 R0, PT, PT, -R14, RZ, RZ ;  /* 0x000000ff0e007210 */ /* 0x000fc40007ffe1ff */
[----:B------:R-:W1:Y:S01]  /*0cf0*/  I2F.F64.S64 R12, R12 ;  /* 0x0000000c000c7312 */ /* 0x000e620000301c00 */
[----:B------:R-:W-:Y:S02]  /*0d00*/  ISETP.GE.AND P0, PT, R7, RZ, PT ;  /* 0x000000ff0700720c */ /* 0x000fe40003f06270 */
[----:B------:R-:W-:Y:S01]  /*0d10*/  @!P1 IMAD.MOV.U32 R14, RZ, RZ, R0 ;  /* 0x000000ffff0e9224 */ /* 0x000fe200078e0000 */
[----:B-1----:R-:W-:-:S10]  /*0d20*/  DMUL R4, R12, UR4 ;  /* 0x000000040c047c28 */ /* 0x002fd40008000000 */
[----:B------:R-:W1:Y:S02]  /*0d30*/  F2F.F32.F64 R4, R4 ;  /* 0x0000000400047310 */ /* 0x000e640000301000 */
[----:B01----:R-:W-:-:S07]  /*0d40*/  FSEL R10, -R4, R4, !P0 ;  /* 0x00000004040a7208 */ /* 0x003fce0004000100 */
.L_x_67:
[----:B------:R-:W-:Y:S05]  /*0d50*/  BSYNC.RECONVERGENT B0 ;  /* 0x0000000000007941 */ /* 0x000fea0003800200 */
.L_x_66:
[----:B------:R-:W-:Y:S01]  /*0d60*/  FMUL R0, R10, R10 ;  /* 0x0000000a0a007220 */ /* 0x000fe20000400000 */
[----:B------:R-:W-:Y:S01]  /*0d70*/  LOP3.LUT R2, R14, 0x1, RZ, 0xc0, !PT ;  /* 0x000000010e027812 */ /* 0x000fe200078ec0ff */
[----:B------:R-:W0:Y:S01]  /*0d80*/  LDCU UR5, c[0x0][0x394] ;  /* 0x00007280ff0577ac */ /* 0x000e220008000800 */
[----:B------:R-:W-:Y:S02]  /*0d90*/  IMAD.MOV.U32 R5, RZ, RZ, 0x3d2aaabb ;  /* 0x3d2aaabbff057424 */ /* 0x000fe400078e00ff */
[----:B------:R-:W-:Y:S01]  /*0da0*/  FFMA R15, R0, R15, -0.0013887860113754868507 ;  /* 0xbab607ed000f7423 */ /* 0x000fe2000000000f */
[----:B------:R-:W-:Y:S01]  /*0db0*/  ISETP.NE.U32.AND P0, PT, R2, 0x1, PT ;  /* 0x000000010200780c */ /* 0x000fe20003f05070 */
[----:B------:R-:W1:Y:S01]  /*0dc0*/  LDCU UR4, c[0x0][0x39c] ;  /* 0x00007380ff0477ac */ /* 0x000e620008000800 */
[----:B------:R-:W-:Y:S02]  /*0dd0*/  MOV R2, 0x3effffff ;  /* 0x3effffff00027802 */ /* 0x000fe40000000f00 */
[----:B------:R-:W-:-:S02]  /*0de0*/  FSEL R15, R15, -0.00019574658654164522886, !P0 ;  /* 0xb94d41530f0f7808 */ /* 0x000fc40004000000 */
[----:B------:R-:W-:Y:S02]  /*0df0*/  FSEL R5, R5, 0.0083327032625675201416, !P0 ;  /* 0x3c0885e405057808 */ /* 0x000fe40004000000 */
[----:B------:R-:W-:Y:S02]  /*0e00*/  FSEL R2, -R2, -0.16666662693023681641, !P0 ;  /* 0xbe2aaaa802027808 */ /* 0x000fe40004000100 */
[----:B------:R-:W-:Y:S01]  /*0e10*/  LOP3.LUT P1, RZ, R14, 0x2, RZ, 0xc0, !PT ;  /* 0x000000020eff7812 */ /* 0x000fe2000782c0ff */
[----:B------:R-:W-:Y:S01]  /*0e20*/  FFMA R5, R0, R15, R5 ;  /* 0x0000000f00057223 */ /* 0x000fe20000000005 */
[----:B------:R-:W-:Y:S02]  /*0e30*/  FSEL R7, R10, 1, P0 ;  /* 0x3f8000000a077808 */ /* 0x000fe40000000000 */
[----:B------:R-:W-:Y:S01]  /*0e40*/  I2FP.F32.U32 R4, R6 ;  /* 0x0000000600047245 */ /* 0x000fe20000201000 */
[C---:B------:R-:W-:Y:S01]  /*0e50*/  FFMA R2, R0.reuse, R5, R2 ;  /* 0x0000000500027223 */ /* 0x040fe20000000002 */
[----:B0-----:R-:W-:Y:S01]  /*0e60*/  UISETP.GE.U32.AND UP0, UPT, UR5, 0x4, UPT ;  /* 0x000000040500788c */ /* 0x001fe2000bf06070 */
[----:B------:R-:W-:Y:S01]  /*0e70*/  FFMA R0, R0, R7, RZ ;  /* 0x0000000700007223 */ /* 0x000fe200000000ff */
[----:B------:R-:W-:Y:S01]  /*0e80*/  IMAD.MOV.U32 R5, RZ, RZ, RZ ;  /* 0x000000ffff057224 */ /* 0x000fe200078e00ff */
[----:B------:R-:W-:-:S02]  /*0e90*/  ULOP3.LUT UR6, UR5, 0x3, URZ, 0xc0, !UPT ;  /* 0x0000000305067892 */ /* 0x000fc4000f8ec0ff */
[----:B------:R-:W-:Y:S01]  /*0ea0*/  FFMA R7, R0, R2, R7 ;  /* 0x0000000200077223 */ /* 0x000fe20000000007 */
[----:B-1----:R-:W-:Y:S01]  /*0eb0*/  FFMA R2, R3, R4, -UR4 ;  /* 0x8000000403027e23 */ /* 0x002fe20008000004 */
[----:B------:R-:W-:Y:S02]  /*0ec0*/  UMOV UR4, URZ ;  /* 0x000000ff00047c82 */ /* 0x000fe40008000000 */
[----:B------:R-:W-:Y:S01]  /*0ed0*/  @P1 FADD R7, RZ, -R7 ;  /* 0x80000007ff071221 */ /* 0x000fe20000000000 */
[----:B------:R-:W-:-:S03]  /*0ee0*/  FMUL R4, R9, R2 ;  /* 0x0000000209047220 */ /* 0x000fc60000400000 */
[----:B------:R-:W-:Y:S01]  /*0ef0*/  FMUL R2, R7, R2 ;  /* 0x0000000207027220 */ /* 0x000fe20000400000 */
[----:B------:R-:W-:Y:S06]  /*0f00*/  BRA.U !UP0, `(.L_x_69) ;  /* 0x0000000908f47547 */ /* 0x000fec000b800000 */
[----:B------:R-:W0:Y:S01]  /*0f10*/  LDC.64 R14, c[0x0][0x388] ;  /* 0x0000e200ff0e7b82 */ /* 0x000e220000000a00 */
[----:B------:R-:W-:Y:S01]  /*0f20*/  IMAD.MOV.U32 R5, RZ, RZ, RZ ;  /* 0x000000ffff057224 */ /* 0x000fe200078e00ff */
[----:B------:R-:W-:Y:S01]  /*0f30*/  ULOP3.LUT UR4, UR5, 0x7ffffffc, URZ, 0xc0, !UPT ;  /* 0x7ffffffc05047892 */ /* 0x000fe2000f8ec0ff */
[----:B------:R-:W1:Y:S01]  /*0f40*/  LDCU UR11, c[0x0][0x39c] ;  /* 0x00007380ff0b77ac */ /* 0x000e620008000800 */
[----:B------:R-:W2:Y:S01]  /*0f50*/  LDCU UR10, c[0x0][0x390] ;  /* 0x00007200ff0a77ac */ /* 0x000ea20008000800 */
[----:B------:R-:W-:-:S09]  /*0f60*/  UMOV UR5, URZ ;  /* 0x000000ff00057c82 */ /* 0x000fd20008000000 */
.L_x_88:
[----:B------:R-:W-:Y:S01]  /*0f70*/  I2FP.F32.U32 R0, UR5 ;  /* 0x0000000500007c45 */ /* 0x000fe20008201000 */
[----:B------:R-:W3:Y:S01]  /*0f80*/  MUFU.RCP R8, R3 ;  /* 0x0000000300087308 */ /* 0x000ee20000001000 */
[----:B------:R-:W-:Y:S03]  /*0f90*/  BSSY.RECONVERGENT B2, `(.L_x_70) ;  /* 0x000000f000027945 */ /* 0x000fe60003800200 */
[----:B-1----:R-:W-:-:S04]  /*0fa0*/  FFMA R13, R3, R0, -UR11 ;  /* 0x8000000b030d7e23 */ /* 0x002fc80008000000 */
[-C--:B------:R-:W-:Y:S01]  /*0fb0*/  FFMA R0, -R7, R13.reuse, R4 ;  /* 0x0000000d07007223 */ /* 0x080fe20000000104 */
[----:B------:R-:W-:-:S03]  /*0fc0*/  FFMA R13, R9, R13, R2 ;  /* 0x0000000d090d7223 */ /* 0x000fc60000000002 */
[----:B------:R-:W-:-:S04]  /*0fd0*/  FADD R0, R0, 1 ;  /* 0x3f80000000007421 */ /* 0x000fc80000000000 */
[----:B------:R-:W1:Y:S01]  /*0fe0*/  FCHK P0, R0, R3 ;  /* 0x0000000300007302 */ /* 0x000e620000000000 */
[----:B---3--:R-:W-:-:S04]  /*0ff0*/  FFMA R17, -R3, R8, 1 ;  /* 0x3f80000003117423 */ /* 0x008fc80000000108 */
[----:B------:R-:W-:-:S04]  /*1000*/  FFMA R17, R8, R17, R8 ;  /* 0x0000001108117223 */ /* 0x000fc80000000008 */
[----:B------:R-:W-:-:S04]  /*1010*/  FFMA R8, R0, R17, RZ ;  /* 0x0000001100087223 */ /* 0x000fc800000000ff */
[----:B------:R-:W-:-:S04]  /*1020*/  FFMA R10, -R3, R8, R0 ;  /* 0x00000008030a7223 */ /* 0x000fc80000000100 */
[----:B------:R-:W-:Y:S01]  /*1030*/  FFMA R16, R17, R10, R8 ;  /* 0x0000000a11107223 */ /* 0x000fe20000000008 */
[----:B-1----:R-:W-:Y:S06]  /*1040*/  @!P0 BRA `(.L_x_71) ;  /* 0x00000000000c8947 */ /* 0x002fec0003800000 */
[----:B------:R-:W-:-:S07]  /*1050*/  MOV R8, 0x1070 ;  /* 0x0000107000087802 */ /* 0x000fce0000000f00 */
[----:B0-2---:R-:W-:Y:S05]  /*1060*/  CALL.REL.NOINC `($__internal_3_$__cuda_sm3x_div_rn_noftz_f32_slowpath) ;  /* 0x0000001800947944 */ /* 0x005fea0003c00000 */
[----:B------:R-:W-:-:S07]  /*1070*/  MOV R16, R0 ;  /* 0x0000000000107202 */ /* 0x000fce0000000f00 */
.L_x_71:
[----:B--2---:R-:W-:Y:S05]  /*1080*/  BSYNC.RECONVERGENT B2 ;  /* 0x0000000000027941 */ /* 0x004fea0003800200 */
.L_x_70:
        /* <DEDUP_REMOVED lines=13> */
[----:B0-----:R-:W-:Y:S05]  /*1160*/  CALL.REL.NOINC `($__internal_3_$__cuda_sm3x_div_rn_noftz_f32_slowpath) ;  /* 0x0000001800547944 */ /* 0x001fea0003c00000 */
.L_x_73:
[----:B------:R-:W-:Y:S05]  /*1170*/  BSYNC.RECONVERGENT B2 ;  /* 0x0000000000027941 */ /* 0x000fea0003800200 */
.L_x_72:
        /* <DEDUP_REMOVED lines=8> */
[----:B------:R1:W2:Y:S01]  /*1200*/  @!P0 LDG.E R12, desc[UR8][R12.64] ;  /* 0x000000080c0c8981 */ /* 0x0002a2000c1e1900 */
[----:B------:R-:W-:Y:S01]  /*1210*/  UIADD3 UR7, UPT, UPT, UR5, 0x1, URZ ;  /* 0x0000000105077890 */ /* 0x000fe2000fffe0ff */
[----:B------:R-:W3:Y:S01]  /*1220*/  MUFU.RCP R16, R3 ;  /* 0x0000000300107308 */ /* 0x000ee20000001000 */
[----:B------:R-:W-:Y:S04]  /*1230*/  BSSY.RECONVERGENT B2, `(.L_x_74) ;  /* 0x0000012000027945 */ /* 0x000fe80003800200 */
[----:B------:R-:W-:-:S05]  /*1240*/  I2FP.F32.U32 R0, UR7 ;  /* 0x0000000700007c45 */ /* 0x000fca0008201000 */
[----:B------:R-:W-:-:S04]  /*1250*/  FFMA R8, R3, R0, -UR11 ;  /* 0x8000000b03087e23 */ /* 0x000fc80008000000 */
[----:B------:R-:W-:Y:S01]  /*1260*/  FFMA R10, -R7, R8, R4 ;  /* 0x00000008070a7223 */ /* 0x000fe20000000104 */
[----:B---3--:R-:W-:-:S03]  /*1270*/  FFMA R17, -R3, R16, 1 ;  /* 0x3f80000003117423 */ /* 0x008fc60000000110 */
[----:B------:R-:W-:Y:S01]  /*1280*/  FADD R18, R10, 1 ;  /* 0x3f8000000a127421 */ /* 0x000fe20000000000 */
[----:B------:R-:W-:-:S03]  /*1290*/  FFMA R0, R16, R17, R16 ;  /* 0x0000001110007223 */ /* 0x000fc60000000010 */
[----:B------:R-:W3:Y:S01]  /*12a0*/  FCHK P1, R18, R3 ;  /* 0x0000000312007302 */ /* 0x000ee20000020000 */
[----:B------:R-:W-:-:S04]  /*12b0*/  FFMA R10, R0, R18, RZ ;  /* 0x00000012000a7223 */ /* 0x000fc800000000ff */
[----:B-1----:R-:W-:-:S04]  /*12c0*/  FFMA R13, -R3, R10, R18 ;  /* 0x0000000a030d7223 */ /* 0x002fc80000000112 */
[----:B------:R-:W-:Y:S01]  /*12d0*/  FFMA R16, R0, R13, R10 ;  /* 0x0000000d00107223 */ /* 0x000fe2000000000a */
[----:B------:R-:W-:Y:S01]  /*12e0*/  FFMA R13, R9, R8, R2 ;  /* 0x00000008090d7223 */ /* 0x000fe20000000002 */
[----:B--2---:R-:W-:Y:S01]  /*12f0*/  @!P0 FADD R5, R5, R12 ;  /* 0x0000000c05058221 */ /* 0x004fe20000000000 */
[----:B---3--:R-:W-:Y:S06]  /*1300*/  @!P1 BRA `(.L_x_75) ;  /* 0x0000000000109947 */ /* 0x008fec0003800000 */
[----:B------:R-:W-:Y:S01]  /*1310*/  IMAD.MOV.U32 R0, RZ, RZ, R18 ;  /* 0x000000ffff007224 */ /* 0x000fe200078e0012 */
[----:B------:R-:W-:-:S07]  /*1320*/  MOV R8, 0x1340 ;  /* 0x0000134000087802 */ /* 0x000fce0000000f00 */
[----:B0-----:R-:W-:Y:S05]  /*1330*/  CALL.REL.NOINC `($__internal_3_$__cuda_sm3x_div_rn_noftz_f32_slowpath) ;  /* 0x0000001400e07944 */ /* 0x001fea0003c00000 */
[----:B------:R-:W-:-:S07]  /*1340*/  MOV R16, R0 ;  /* 0x0000000000107202 */ /* 0x000fce0000000f00 */
.L_x_75:
[----:B------:R-:W-:Y:S05]  /*1350*/  BSYNC.RECONVERGENT B2 ;  /* 0x0000000000027941 */ /* 0x000fea0003800200 */
.L_x_74:
        /* <DEDUP_REMOVED lines=14> */
.L_x_77:
[----:B------:R-:W-:Y:S05]  /*1440*/  BSYNC.RECONVERGENT B2 ;  /* 0x0000000000027941 */ /* 0x000fea0003800200 */
.L_x_76:
        /* <DEDUP_REMOVED lines=29> */
.L_x_79:
[----:B------:R-:W-:Y:S05]  /*1620*/  BSYNC.RECONVERGENT B2 ;  /* 0x0000000000027941 */ /* 0x000fea0003800200 */
.L_x_78:
        /* <DEDUP_REMOVED lines=14> */
.L_x_81:
[----:B------:R-:W-:Y:S05]  /*1710*/  BSYNC.RECONVERGENT B2 ;  /* 0x0000000000027941 */ /* 0x000fea0003800200 */
.L_x_80:
        /* <DEDUP_REMOVED lines=29> */
.L_x_83:
[----:B------:R-:W-:Y:S05]  /*18f0*/  BSYNC.RECONVERGENT B2 ;  /* 0x0000000000027941 */ /* 0x000fea0003800200 */
.L_x_82:
        /* <DEDUP_REMOVED lines=14> */
.L_x_85:
[----:B------:R-:W-:Y:S05]  /*19e0*/  BSYNC.RECONVERGENT B2 ;  /* 0x0000000000027941 */ /* 0x000fea0003800200 */
.L_x_84:
[----:B------:R-:W1:Y:S01]  /*19f0*/  F2I.TRUNC.NTZ R13, R0 ;  /* 0x00000000000d7305 */ /* 0x000e62000020f100 */
        /* <DEDUP_REMOVED lines=10> */
.L_x_87:
[----:B------:R-:W-:Y:S05]  /*1aa0*/  BSYNC.RECONVERGENT B0 ;  /* 0x0000000000007941 */ /* 0x000fea0003800200 */
.L_x_86:
[----:B------:R-:W-:-:S04]  /*1ab0*/  UIADD3 UR5, UPT, UPT, UR5, 0x4, URZ ;  /* 0x0000000405057890 */ /* 0x000fc8000fffe0ff */
[----:B------:R-:W-:-:S09]  /*1ac0*/  UISETP.NE.AND UP0, UPT, UR5, UR4, UPT ;  /* 0x000000040500728c */ /* 0x000fd2000bf05270 */
[----:B------:R-:W-:Y:S05]  /*1ad0*/  BRA.U UP0, `(.L_x_88) ;  /* 0xfffffff500247547 */ /* 0x000fea000b83ffff */
.L_x_69:
[----:B------:R-:W-:-:S09]  /*1ae0*/  UISETP.NE.AND UP0, UPT, UR6, URZ, UPT ;  /* 0x000000ff0600728c */ /* 0x000fd2000bf05270 */
[----:B------:R-:W-:Y:S05]  /*1af0*/  BRA.U !UP0, `(.L_x_89) ;  /* 0x0000000908607547 */ /* 0x000fea000b800000 */
[----:B------:R-:W-:-:S09]  /*1b00*/  UISETP.NE.AND UP0, UPT, UR6, 0x1, UPT ;  /* 0x000000010600788c */ /* 0x000fd2000bf05270 */
[----:B------:R-:W-:Y:S05]  /*1b10*/  BRA.U !UP0, `(.L_x_90) ;  /* 0x0000000508847547 */ /* 0x000fea000b800000 */
[----:B------:R-:W0:Y:S01]  /*1b20*/  LDCU UR5, c[0x0][0x39c] ;  /* 0x00007380ff0577ac */ /* 0x000e220008000800 */
[----:B------:R-:W-:Y:S01]  /*1b30*/  I2FP.F32.U32 R0, UR4 ;  /* 0x0000000400007c45 */ /* 0x000fe20008201000 */
[----:B------:R-:W1:Y:S01]  /*1b40*/  MUFU.RCP R8, R3 ;  /* 0x0000000300087308 */ /* 0x000e620000001000 */
[----:B------:R-:W-:Y:S03]  /*1b50*/  BSSY.RECONVERGENT B2, `(.L_x_91) ;  /* 0x0000010000027945 */ /* 0x000fe60003800200 */
[C---:B0-----:R-:W-:Y:S01]  /*1b60*/  FFMA R14, R3.reuse, R0, -UR5 ;  /* 0x80000005030e7e23 */ /* 0x041fe20008000000 */
[----:B-1----:R-:W-:-:S03]  /*1b70*/  FFMA R13, -R3, R8, 1 ;  /* 0x3f800000030d7423 */ /* 0x002fc60000000108 */
[-C--:B------:R-:W-:Y:S01]  /*1b80*/  FFMA R0, -R7, R14.reuse, R4 ;  /* 0x0000000e07007223 */ /* 0x080fe20000000104 */
[----:B------:R-:W-:-:S03]  /*1b90*/  FFMA R14, R9, R14, R2 ;  /* 0x0000000e090e7223 */ /* 0x000fc60000000002 */
[----:B------:R-:W-:Y:S01]  /*1ba0*/  FADD R10, R0, 1 ;  /* 0x3f800000000a7421 */ /* 0x000fe20000000000 */
[----:B------:R-:W-:-:S03]  /*1bb0*/  FFMA R0, R8, R13, R8 ;  /* 0x0000000d08007223 */ /* 0x000fc60000000008 */
[----:B------:R-:W0:Y:S01]  /*1bc0*/  FCHK P0, R10, R3 ;  /* 0x000000030a007302 */ /* 0x000e220000000000 */
[----:B------:R-:W-:-:S04]  /*1bd0*/  FFMA R8, R0, R10, RZ ;  /* 0x0000000a00087223 */ /* 0x000fc800000000ff */
[----:B------:R-:W-:-:S04]  /*1be0*/  FFMA R13, -R3, R8, R10 ;  /* 0x00000008030d7223 */ /* 0x000fc8000000010a */
[----:B------:R-:W-:Y:S01]  /*1bf0*/  FFMA R13, R0, R13, R8 ;  /* 0x0000000d000d7223 */ /* 0x000fe20000000008 */
[----:B0-----:R-:W-:Y:S06]  /*1c00*/  @!P0 BRA `(.L_x_92) ;  /* 0x0000000000108947 */ /* 0x001fec0003800000 */
[----:B------:R-:W-:Y:S01]  /*1c10*/  IMAD.MOV.U32 R0, RZ, RZ, R10 ;  /* 0x000000ffff007224 */ /* 0x000fe200078e000a */
[----:B------:R-:W-:-:S07]  /*1c20*/  MOV R8, 0x1c40 ;  /* 0x00001c4000087802 */ /* 0x000fce0000000f00 */
[----:B------:R-:W-:Y:S05]  /*1c30*/  CALL.REL.NOINC `($__internal_3_$__cuda_sm3x_div_rn_noftz_f32_slowpath) ;  /* 0x0000000c00a07944 */ /* 0x000fea0003c00000 */
[----:B------:R-:W-:-:S07]  /*1c40*/  MOV R13, R0 ;  /* 0x00000000000d7202 */ /* 0x000fce0000000f00 */
.L_x_92:
[----:B------:R-:W-:Y:S05]  /*1c50*/  BSYNC.RECONVERGENT B2 ;  /* 0x0000000000027941 */ /* 0x000fea0003800200 */
.L_x_91:
        /* <DEDUP_REMOVED lines=13> */
[----:B------:R-:W-:Y:S05]  /*1d30*/  CALL.REL.NOINC `($__internal_3_$__cuda_sm3x_div_rn_noftz_f32_slowpath) ;  /* 0x0000000c00607944 */ /* 0x000fea0003c00000 */
.L_x_94:
[----:B------:R-:W-:Y:S05]  /*1d40*/  BSYNC.RECONVERGENT B2 ;  /* 0x0000000000027941 */ /* 0x000fea0003800200 */
.L_x_93:
[----:B------:R-:W0:Y:S01]  /*1d50*/  F2I.TRUNC.NTZ R0, R0 ;  /* 0x0000000000007305 */ /* 0x000e22000020f100 */
[----:B------:R-:W1:Y:S01]  /*1d60*/  LDCU UR5, c[0x0][0x390] ;  /* 0x00007200ff0577ac */ /* 0x000e620008000800 */
[----:B------:R-:W2:Y:S01]  /*1d70*/  LDCU UR7, c[0x0][0x39c] ;  /* 0x00007380ff0777ac */ /* 0x000ea20008000800 */
[----:B0-----:R-:W-:Y:S02]  /*1d80*/  LOP3.LUT R8, R0, R13, RZ, 0xfc, !PT ;  /* 0x0000000d00087212 */ /* 0x001fe400078efcff */
[----:B------:R-:W-:Y:S02]  /*1d90*/  VIMNMX R10, PT, PT, R13, R0, !PT ;  /* 0x000000000d0a7248 */ /* 0x000fe40007fe0100 */
[----:B------:R-:W-:-:S04]  /*1da0*/  ISETP.GE.AND P0, PT, R8, RZ, PT ;  /* 0x000000ff0800720c */ /* 0x000fc80003f06270 */
[----:B-1----:R-:W-:-:S13]  /*1db0*/  ISETP.GE.OR P0, PT, R10, UR5, !P0 ;  /* 0x000000050a007c0c */ /* 0x002fda000c706670 */
[----:B------:R-:W0:Y:S01]  /*1dc0*/  @!P0 LDC.64 R14, c[0x0][0x388] ;  /* 0x0000e200ff0e8b82 */ /* 0x000e220000000a00 */
[----:B------:R-:W-:-:S04]  /*1dd0*/  @!P0 IMAD R13, R0, UR5, R13 ;  /* 0x00000005000d8c24 */ /* 0x000fc8000f8e020d */
[----:B0-----:R-:W-:-:S06]  /*1de0*/  @!P0 IMAD.WIDE R12, R13, 0x4, R14 ;  /* 0x000000040d0c8825 */ /* 0x001fcc00078e020e */
[----:B------:R0:W3:Y:S01]  /*1df0*/  @!P0 LDG.E R12, desc[UR8][R12.64] ;  /* 0x000000080c0c8981 */ /* 0x0000e2000c1e1900 */
[----:B------:R-:W1:Y:S01]  /*1e00*/  MUFU.RCP R10, R3 ;  /* 0x00000003000a7308 */ /* 0x000e620000001000 */
[----:B------:R-:W-:Y:S01]  /*1e10*/  UIADD3 UR5, UPT, UPT, UR4, 0x1, URZ ;  /* 0x0000000104057890 */ /* 0x000fe2000fffe0ff */
[----:B------:R-:W-:Y:S05]  /*1e20*/  BSSY.RECONVERGENT B2, `(.L_x_95) ;  /* 0x0000012000027945 */ /* 0x000fea0003800200 */
[----:B------:R-:W-:-:S05]  /*1e30*/  I2FP.F32.U32 R0, UR5 ;  /* 0x0000000500007c45 */ /* 0x000fca0008201000 */
[----:B--2---:R-:W-:-:S04]  /*1e40*/  FFMA R14, R3, R0, -UR7 ;  /* 0x80000007030e7e23 */ /* 0x004fc80008000000 */
[----:B------:R-:W-:Y:S01]  /*1e50*/  FFMA R8, -R7, R14, R4 ;  /* 0x0000000e07087223 */ /* 0x000fe20000000104 */
[----:B-1----:R-:W-:Y:S01]  /*1e60*/  FFMA R15, -R3, R10, 1 ;  /* 0x3f800000030f7423 */ /* 0x002fe2000000010a */
[----:B------:R-:W-:-:S03]  /*1e70*/  FFMA R14, R9, R14, R2 ;  /* 0x0000000e090e7223 */ /* 0x000fc60000000002 */
[----:B------:R-:W-:Y:S01]  /*1e80*/  FFMA R0, R10, R15, R10 ;  /* 0x0000000f0a007223 */ /* 0x000fe2000000000a */
[----:B------:R-:W-:-:S04]  /*1e90*/  FADD R10, R8, 1 ;  /* 0x3f800000080a7421 */ /* 0x000fc80000000000 */
[----:B------:R-:W1:Y:S01]  /*1ea0*/  FCHK P1, R10, R3 ;  /* 0x000000030a007302 */ /* 0x000e620000020000 */
[----:B------:R-:W-:-:S04]  /*1eb0*/  FFMA R8, R0, R10, RZ ;  /* 0x0000000a00087223 */ /* 0x000fc800000000ff */
[----:B0-----:R-:W-:-:S04]  /*1ec0*/  FFMA R13, -R3, R8, R10 ;  /* 0x00000008030d7223 */ /* 0x001fc8000000010a */
[----:B------:R-:W-:Y:S01]  /*1ed0*/  FFMA R13, R0, R13, R8 ;  /* 0x0000000d000d7223 */ /* 0x000fe20000000008 */
[----:B---3--:R-:W-:Y:S01]  /*1ee0*/  @!P0 FADD R5, R5, R12 ;  /* 0x0000000c05058221 */ /* 0x008fe20000000000 */
[----:B-1----:R-:W-:Y:S06]  /*1ef0*/  @!P1 BRA `(.L_x_96) ;  /* 0x0000000000109947 */ /* 0x002fec0003800000 */
[----:B------:R-:W-:Y:S01]  /*1f00*/  IMAD.MOV.U32 R0, RZ, RZ, R10 ;  /* 0x000000ffff007224 */ /* 0x000fe200078e000a */
[----:B------:R-:W-:-:S07]  /*1f10*/  MOV R8, 0x1f30 ;  /* 0x00001f3000087802 */ /* 0x000fce0000000f00 */
[----:B------:R-:W-:Y:S05]  /*1f20*/  CALL.REL.NOINC `($__internal_3_$__cuda_sm3x_div_rn_noftz_f32_slowpath) ;  /* 0x0000000800e47944 */ /* 0x000fea0003c00000 */
[----:B------:R-:W-:-:S07]  /*1f30*/  MOV R13, R0 ;  /* 0x00000000000d7202 */ /* 0x000fce0000000f00 */
.L_x_96:
[----:B------:R-:W-:Y:S05]  /*1f40*/  BSYNC.RECONVERGENT B2 ;  /* 0x0000000000027941 */ /* 0x000fea0003800200 */
.L_x_95:
        /* <DEDUP_REMOVED lines=14> */
.L_x_98:
[----:B------:R-:W-:Y:S05]  /*2030*/  BSYNC.RECONVERGENT B2 ;  /* 0x0000000000027941 */ /* 0x000fea0003800200 */
.L_x_97:
        /* <DEDUP_REMOVED lines=14> */
.L_x_99:
[----:B------:R-:W-:Y:S05]  /*2120*/  BSYNC.RECONVERGENT B0 ;  /* 0x0000000000007941 */ /* 0x000fea0003800200 */
.L_x_90:
[----:B------:R-:W1:Y:S02]  /*2130*/  LDCU UR5, c[0x0][0x394] ;  /* 0x00007280ff0577ac */ /* 0x000e640008000800 */
[----:B-1----:R-:W-:-:S04]  /*2140*/  ULOP3.LUT UR5, UR5, 0x1, URZ, 0xc0, !UPT ;  /* 0x0000000105057892 */ /* 0x002fc8000f8ec0ff */
[----:B------:R-:W-:-:S09]  /*2150*/  UISETP.NE.U32.AND UP0, UPT, UR5, 0x1, UPT ;  /* 0x000000010500788c */ /* 0x000fd2000bf05070 */
[----:B------:R-:W-:Y:S05]  /*2160*/  BRA.U UP0, `(.L_x_89) ;  /* 0x0000000100c47547 */ /* 0x000fea000b800000 */
[----:B------:R-:W1:Y:S01]  /*2170*/  LDCU UR5, c[0x0][0x39c] ;  /* 0x00007380ff0577ac */ /* 0x000e620008000800 */
[----:B------:R-:W-:Y:S01]  /*2180*/  I2FP.F32.U32 R0, UR4 ;  /* 0x0000000400007c45 */ /* 0x000fe20008201000 */
[----:B------:R-:W2:Y:S01]  /*2190*/  MUFU.RCP R12, R3 ;  /* 0x00000003000c7308 */ /* 0x000ea20000001000 */
[----:B------:R-:W-:Y:S03]  /*21a0*/  BSSY.RECONVERGENT B2, `(.L_x_100) ;  /* 0x0000010000027945 */ /* 0x000fe60003800200 */
[----:B-1----:R-:W-:-:S04]  /*21b0*/  FFMA R8, R3, R0, -UR5 ;  /* 0x8000000503087e23 */ /* 0x002fc80008000000 */
[----:B------:R-:W-:Y:S01]  /*21c0*/  FFMA R4, -R7, R8, R4 ;  /* 0x0000000807047223 */ /* 0x000fe20000000104 */
[----:B--2---:R-:W-:Y:S01]  /*21d0*/  FFMA R7, -R3, R12, 1 ;  /* 0x3f80000003077423 */ /* 0x004fe2000000010c */
[----:B------:R-:W-:Y:S02]  /*21e0*/  FFMA R9, R9, R8, R2 ;  /* 0x0000000809097223 */ /* 0x000fe40000000002 */
[----:B------:R-:W-:Y:S01]  /*21f0*/  FADD R10, R4, 1 ;  /* 0x3f800000040a7421 */ /* 0x000fe20000000000 */
[----:B------:R-:W-:-:S03]  /*2200*/  FFMA R0, R12, R7, R12 ;  /* 0x000000070c007223 */ /* 0x000fc6000000000c */
[----:B------:R-:W1:Y:S01]  /*2210*/  FCHK P0, R10, R3 ;  /* 0x000000030a007302 */ /* 0x000e620000000000 */
[----:B------:R-:W-:-:S04]  /*2220*/  FFMA R4, R0, R10, RZ ;  /* 0x0000000a00047223 */ /* 0x000fc800000000ff */
[----:B------:R-:W-:-:S04]  /*2230*/  FFMA R7, -R3, R4, R10 ;  /* 0x0000000403077223 */ /* 0x000fc8000000010a */
[----:B------:R-:W-:Y:S01]  /*2240*/  FFMA R2, R0, R7, R4 ;  /* 0x0000000700027223 */ /* 0x000fe20000000004 */
[----:B-1----:R-:W-:Y:S06]  /*2250*/  @!P0 BRA `(.L_x_101) ;  /* 0x0000000000108947 */ /* 0x002fec0003800000 */
[----:B------:R-:W-:Y:S01]  /*2260*/  IMAD.MOV.U32 R0, RZ, RZ, R10 ;  /* 0x000000ffff007224 */ /* 0x000fe200078e000a */
[----:B------:R-:W-:-:S07]  /*2270*/  MOV R8, 0x2290 ;  /* 0x0000229000087802 */ /* 0x000fce0000000f00 */
[----:B0-----:R-:W-:Y:S05]  /*2280*/  CALL.REL.NOINC `($__internal_3_$__cuda_sm3x_div_rn_noftz_f32_slowpath) ;  /* 0x00000008000c7944 */ /* 0x001fea0003c00000 */
[----:B------:R-:W-:-:S07]  /*2290*/  MOV R2, R0 ;  /* 0x0000000000027202 */ /* 0x000fce0000000f00 */
.L_x_101:
[----:B------:R-:W-:Y:S05]  /*22a0*/  BSYNC.RECONVERGENT B2 ;  /* 0x0000000000027941 */ /* 0x000fea0003800200 */
.L_x_100:
        /* <DEDUP_REMOVED lines=14> */
.L_x_103:
[----:B------:R-:W-:Y:S05]  /*2390*/  BSYNC.RECONVERGENT B2 ;  /* 0x0000000000027941 */ /* 0x000fea0003800200 */
.L_x_102:
        /* <DEDUP_REMOVED lines=13> */
.L_x_104:
[----:B------:R-:W-:Y:S05]  /*2470*/  BSYNC.RECONVERGENT B0 ;  /* 0x0000000000007941 */ /* 0x000fea0003800200 */
.L_x_89:
[----:B------:R-:W1:Y:S01]  /*2480*/  LDC.64 R8, c[0x0][0x380] ;  /* 0x0000e000ff087b82 */ /* 0x000e620000000a00 */
[----:B------:R-:W2:Y:S01]  /*2490*/  LDCU UR7, c[0x0][0x398] ;  /* 0x00007300ff0777ac */ /* 0x000ea20008000800 */
[----:B------:R-:W-:Y:S01]  /*24a0*/  FMUL R5, R3, R5 ;  /* 0x0000000503057220 */ /* 0x000fe20000400000 */
[----:B--2---:R-:W-:-:S04]  /*24b0*/  IMAD R11, R6, UR7, R11 ;  /* 0x00000007060b7c24 */ /* 0x004fc8000f8e020b */
[----:B-1----:R-:W-:-:S05]  /*24c0*/  IMAD.WIDE R2, R11, 0x4, R8 ;  /* 0x000000040b027825 */ /* 0x002fca00078e0208 */
[----:B------:R-:W-:Y:S01]  /*24d0*/  STG.E desc[UR8][R2.64], R5 ;  /* 0x0000000502007986 */ /* 0x000fe2000c101908 */
[----:B------:R-:W-:Y:S05]  /*24e0*/  EXIT ;  /* 0x000000000000794d */ /* 0x000fea0003800000 */
        .weak           $__internal_2_$__cuda_sm20_div_rn_f64_full
        .type           $__internal_2_$__cuda_sm20_div_rn_f64_full,@function
        .size           $__internal_2_$__cuda_sm20_div_rn_f64_full,($__internal_3_$__cuda_sm3x_div_rn_noftz_f32_slowpath - $__internal_2_$__cuda_sm20_div_rn_f64_full)
$__internal_2_$__cuda_sm20_div_rn_f64_full:
[C---:B------:R-:W-:Y:S02]  /*24f0*/  FSETP.GEU.AND P0, PT, |R9|.reuse, 1.469367938527859385e-39, PT ;  /* 0x001000000900780b */ /* 0x040fe40003f0e200 */
[C---:B------:R-:W-:Y:S02]  /*2500*/  LOP3.LUT R4, R9.reuse, 0x800fffff, RZ, 0xc0, !PT ;  /* 0x800fffff09047812 */ /* 0x040fe400078ec0ff */
[----:B------:R-:W-:Y:S02]  /*2510*/  MOV R16, 0x1 ;  /* 0x0000000100107802 */ /* 0x000fe40000000f00 */
[----:B------:R-:W-:Y:S01]  /*2520*/  LOP3.LUT R5, R4, 0x3ff00000, RZ, 0xfc, !PT ;  /* 0x3ff0000004057812 */ /* 0x000fe200078efcff */
[----:B------:R-:W-:Y:S01]  /*2530*/  IMAD.MOV.U32 R4, RZ, RZ, R8 ;  /* 0x000000ffff047224 */ /* 0x000fe200078e0008 */
[----:B------:R-:W-:-:S05]  /*2540*/  LOP3.LUT R10, R9, 0x7ff00000, RZ, 0xc0, !PT ;  /* 0x7ff00000090a7812 */ /* 0x000fca00078ec0ff */
[----:B------:R-:W-:-:S06]  /*2550*/  @!P0 DMUL R4, R8, 8.98846567431157953865e+307 ;  /* 0x7fe0000008048828 */ /* 0x000fcc0000000000 */
[----:B------:R-:W0:Y:S02]  /*2560*/  MUFU.RCP64H R17, R5 ;  /* 0x0000000500117308 */ /* 0x000e240000001800 */
[----:B0-----:R-:W-:-:S08]  /*2570*/  DFMA R12, R16, -R4, 1 ;  /* 0x3ff00000100c742b */ /* 0x001fd00000000804 */
[----:B------:R-:W-:-:S08]  /*2580*/  DFMA R12, R12, R12, R12 ;  /* 0x0000000c0c0c722b */ /* 0x000fd0000000000c */
[----:B------:R-:W-:Y:S01]  /*2590*/  DFMA R16, R16, R12, R16 ;  /* 0x0000000c1010722b */ /* 0x000fe20000000010 */
[----:B------:R-:W-:Y:S02]  /*25a0*/  IMAD.MOV.U32 R13, RZ, RZ, R7 ;  /* 0x000000ffff0d7224 */ /* 0x000fe400078e0007 */
[----:B------:R-:W-:Y:S01]  /*25b0*/  IMAD.MOV.U32 R12, RZ, RZ, R2 ;  /* 0x000000ffff0c7224 */ /* 0x000fe200078e0002 */
[----:B------:R-:W-:Y:S02]  /*25c0*/  MOV R2, 0x1ca00000 ;  /* 0x1ca0000000027802 */ /* 0x000fe40000000f00 */
[----:B------:R-:W-:Y:S02]  /*25d0*/  LOP3.LUT R7, R13, 0x7ff00000, RZ, 0xc0, !PT ;  /* 0x7ff000000d077812 */ /* 0x000fe400078ec0ff */
[----:B------:R-:W-:Y:S01]  /*25e0*/  DFMA R18, R16, -R4, 1 ;  /* 0x3ff000001012742b */ /* 0x000fe20000000804 */
[----:B------:R-:W-:Y:S01]  /*25f0*/  IMAD.MOV.U32 R14, RZ, RZ, R12 ;  /* 0x000000ffff0e7224 */ /* 0x000fe200078e000c */
[----:B------:R-:W-:Y:S01]  /*2600*/  ISETP.GE.U32.AND P1, PT, R7, R10, PT ;  /* 0x0000000a0700720c */ /* 0x000fe20003f26070 */
[----:B------:R-:W-:-:S03]  /*2610*/  IMAD.MOV.U32 R23, RZ, RZ, R7 ;  /* 0x000000ffff177224 */ /* 0x000fc600078e0007 */
[----:B------:R-:W-:Y:S02]  /*2620*/  SEL R15, R2, 0x63400000, !P1 ;  /* 0x63400000020f7807 */ /* 0x000fe40004800000 */
[----:B------:R-:W-:Y:S01]  /*2630*/  DFMA R16, R16, R18, R16 ;  /* 0x000000121010722b */ /* 0x000fe20000000010 */
[----:B------:R-:W-:Y:S02]  /*2640*/  FSETP.GEU.AND P1, PT, |R13|, 1.469367938527859385e-39, PT ;  /* 0x001000000d00780b */ /* 0x000fe40003f2e200 */
[----:B------:R-:W-:-:S11]  /*2650*/  LOP3.LUT R15, R15, 0x800fffff, R13, 0xf8, !PT ;  /* 0x800fffff0f0f7812 */ /* 0x000fd600078ef80d */
[----:B------:R-:W-:Y:S05]  /*2660*/  @P1 BRA `(.L_x_105) ;  /* 0x0000000000201947 */ /* 0x000fea0003800000 */
[----:B------:R-:W-:-:S04]  /*2670*/  LOP3.LUT R18, R9, 0x7ff00000, RZ, 0xc0, !PT ;  /* 0x7ff0000009127812 */ /* 0x000fc800078ec0ff */
[----:B------:R-:W-:Y:S02]  /*2680*/  ISETP.GE.U32.AND P1, PT, R7, R18, PT ;  /* 0x000000120700720c */ /* 0x000fe40003f26070 */
[----:B------:R-:W-:Y:S02]  /*2690*/  MOV R18, RZ ;  /* 0x000000ff00127202 */ /* 0x000fe40000000f00 */
[----:B------:R-:W-:-:S04]  /*26a0*/  SEL R19, R2, 0x63400000, !P1 ;  /* 0x6340000002137807 */ /* 0x000fc80004800000 */
[----:B------:R-:W-:-:S04]  /*26b0*/  LOP3.LUT R19, R19, 0x80000000, R13, 0xf8, !PT ;  /* 0x8000000013137812 */ /* 0x000fc800078ef80d */
[----:B------:R-:W-:-:S06]  /*26c0*/  LOP3.LUT R19, R19, 0x100000, RZ, 0xfc, !PT ;  /* 0x0010000013137812 */ /* 0x000fcc00078efcff */
[----:B------:R-:W-:-:S10]  /*26d0*/  DFMA R14, R14, 2, -R18 ;  /* 0x400000000e0e782b */ /* 0x000fd40000000812 */
[----:B------:R-:W-:-:S07]  /*26e0*/  LOP3.LUT R23, R15, 0x7ff00000, RZ, 0xc0, !PT ;  /* 0x7ff000000f177812 */ /* 0x000fce00078ec0ff */
.L_x_105:
[----:B------:R-:W-:Y:S01]  /*26f0*/  @!P0 LOP3.LUT R10, R5, 0x7ff00000, RZ, 0xc0, !PT ;  /* 0x7ff00000050a8812 */ /* 0x000fe200078ec0ff */
[----:B------:R-:W-:Y:S01]  /*2700*/  VIADD R22, R23, 0xffffffff ;  /* 0xffffffff17167836 */ /* 0x000fe20000000000 */
[----:B------:R-:W-:-:S03]  /*2710*/  DMUL R18, R16, R14 ;  /* 0x0000000e10127228 */ /* 0x000fc60000000000 */
[----:B------:R-:W-:Y:S01]  /*2720*/  VIADD R24, R10, 0xffffffff ;  /* 0xffffffff0a187836 */ /* 0x000fe20000000000 */
[----:B------:R-:W-:-:S04]  /*2730*/  ISETP.GT.U32.AND P0, PT, R22, 0x7feffffe, PT ;  /* 0x7feffffe1600780c */ /* 0x000fc80003f04070 */
[----:B------:R-:W-:Y:S01]  /*2740*/  ISETP.GT.U32.OR P0, PT, R24, 0x7feffffe, P0 ;  /* 0x7feffffe1800780c */ /* 0x000fe20000704470 */
[----:B------:R-:W-:-:S08]  /*2750*/  DFMA R20, R18, -R4, R14 ;  /* 0x800000041214722b */ /* 0x000fd0000000000e */
[----:B------:R-:W-:-:S04]  /*2760*/  DFMA R16, R16, R20, R18 ;  /* 0x000000141010722b */ /* 0x000fc80000000012 */
[----:B------:R-:W-:Y:S07]  /*2770*/  @P0 BRA `(.L_x_106) ;  /* 0x00000000006c0947 */ /* 0x000fee0003800000 */
[----:B------:R-:W-:-:S04]  /*2780*/  LOP3.LUT R12, R9, 0x7ff00000, RZ, 0xc0, !PT ;  /* 0x7ff00000090c7812 */ /* 0x000fc800078ec0ff */
[CC--:B------:R-:W-:Y:S02]  /*2790*/  VIADDMNMX R10, R7.reuse, -R12.reuse, 0xb9600000, !PT ;  /* 0xb9600000070a7446 */ /* 0x0c0fe4000780090c */
[----:B------:R-:W-:Y:S01]  /*27a0*/  ISETP.GE.U32.AND P0, PT, R7, R12, PT ;  /* 0x0000000c0700720c */ /* 0x000fe20003f06070 */
[----:B------:R-:W-:Y:S01]  /*27b0*/  IMAD.MOV.U32 R12, RZ, RZ, RZ ;  /* 0x000000ffff0c7224 */ /* 0x000fe200078e00ff */
[----:B------:R-:W-:Y:S02]  /*27c0*/  VIMNMX R10, PT, PT, R10, 0x46a00000, PT ;  /* 0x46a000000a0a7848 */ /* 0x000fe40003fe0100 */
[----:B------:R-:W-:-:S04]  /*27d0*/  SEL R7, R2, 0x63400000, !P0 ;  /* 0x6340000002077807 */ /* 0x000fc80004000000 */
[----:B------:R-:W-:-:S05]  /*27e0*/  IADD3 R10, PT, PT, -R7, R10, RZ ;  /* 0x0000000a070a7210 */ /* 0x000fca0007ffe1ff */
[----:B------:R-:W-:-:S06]  /*27f0*/  VIADD R13, R10, 0x7fe00000 ;  /* 0x7fe000000a0d7836 */ /* 0x000fcc0000000000 */
        /* <DEDUP_REMOVED lines=19> */
.L_x_106:
        /* <DEDUP_REMOVED lines=16> */
.L_x_109:
[----:B------:R-:W-:Y:S02]  /*2a30*/  LOP3.LUT R19, R9, 0x80000, RZ, 0xfc, !PT ;  /* 0x0008000009137812 */ /* 0x000fe400078efcff */
[----:B------:R-:W-:Y:S01]  /*2a40*/  MOV R18, R8 ;  /* 0x0000000800127202 */ /* 0x000fe20000000f00 */
[----:B------:R-:W-:Y:S06]  /*2a50*/  BRA `(.L_x_107) ;  /* 0x0000000000087947 */ /* 0x000fec0003800000 */
.L_x_108:
[----:B------:R-:W-:Y:S01]  /*2a60*/  LOP3.LUT R19, R13, 0x80000, RZ, 0xfc, !PT ;  /* 0x000800000d137812 */ /* 0x000fe200078efcff */
[----:B------:R-:W-:-:S07]  /*2a70*/  IMAD.MOV.U32 R18, RZ, RZ, R12 ;  /* 0x000000ffff127224 */ /* 0x000fce00078e000c */
.L_x_107:
[----:B------:R-:W-:Y:S01]  /*2a80*/  IMAD.MOV.U32 R4, RZ, RZ, R0 ;  /* 0x000000ffff047224 */ /* 0x000fe200078e0000 */
[----:B------:R-:W-:Y:S02]  /*2a90*/  MOV R5, 0x0 ;  /* 0x0000000000057802 */ /* 0x000fe40000000f00 */
[----:B------:R-:W-:Y:S02]  /*2aa0*/  MOV R2, R18 ;  /* 0x0000001200027202 */ /* 0x000fe40000000f00 */
[----:B------:R-:W-:Y:S05]  /*2ab0*/  RET.REL.NODEC R4 `(radon_kernel) ;  /* 0xffffffd404507950 */ /* 0x000fea0003c3ffff */
        .weak           $__internal_3_$__cuda_sm3x_div_rn_noftz_f32_slowpath
        .type           $__internal_3_$__cuda_sm3x_div_rn_noftz_f32_slowpath,@function
        .size           $__internal_3_$__cuda_sm3x_div_rn_noftz_f32_slowpath,(.L_x_125 - $__internal_3_$__cuda_sm3x_div_rn_noftz_f32_slowpath)
$__internal_3_$__cuda_sm3x_div_rn_noftz_f32_slowpath:
        /* <DEDUP_REMOVED lines=35> */
.L_x_111:
[----:B------:R-:W-:Y:S01]  /*2cf0*/  LEA R22, R10, 0xc0800000, 0x17 ;  /* 0xc08000000a167811 */ /* 0x000fe200078eb8ff */
[----:B------:R-:W-:Y:S01]  /*2d00*/  VIADD R17, R17, 0xffffff81 ;  /* 0xffffff8111117836 */ /* 0x000fe20000000000 */
[----:B------:R-:W-:Y:S02]  /*2d10*/  BSSY.RECONVERGENT B1, `(.L_x_116) ;  /* 0x0000035000017945 */ /* 0x000fe40003800200 */
[----:B------:R-:W-:Y:S01]  /*2d20*/  IADD3 R22, PT, PT, -R22, R21, RZ ;  /* 0x0000001516167210 */ /* 0x000fe20007ffe1ff */
[C---:B------:R-:W-:Y:S01]  /*2d30*/  IMAD R0, R17.reuse, -0x800000, R0 ;  /* 0xff80000011007824 */ /* 0x040fe200078e0200 */
[----:B------:R-:W-:Y:S02]  /*2d40*/  IADD3 R17, PT, PT, R17, 0x7f, -R10 ;  /* 0x0000007f11117810 */ /* 0x000fe40007ffe80a */
[----:B------:R-:W0:Y:S01]  /*2d50*/  MUFU.RCP R18, R22 ;  /* 0x0000001600127308 */ /* 0x000e220000001000 */
[----:B------:R-:W-:Y:S01]  /*2d60*/  FADD.FTZ R19, -R22, -RZ ;  /* 0x800000ff16137221 */ /* 0x000fe20000010100 */
[----:B------:R-:W-:-:S03]  /*2d70*/  IADD3 R17, PT, PT, R17, R12, RZ ;  /* 0x0000000c11117210 */ /* 0x000fc60007ffe0ff */
[----:B0-----:R-:W-:-:S04]  /*2d80*/  FFMA R21, R18, R19, 1 ;  /* 0x3f80000012157423 */ /* 0x001fc80000000013 */
[----:B------:R-:W-:-:S04]  /*2d90*/  FFMA R21, R18, R21, R18 ;  /* 0x0000001512157223 */ /* 0x000fc80000000012 */
[----:B------:R-:W-:-:S04]  /*2da0*/  FFMA R18, R0, R21, RZ ;  /* 0x0000001500127223 */ /* 0x000fc800000000ff */
[----:B------:R-:W-:-:S04]  /*2db0*/  FFMA R20, R19, R18, R0 ;  /* 0x0000001213147223 */ /* 0x000fc80000000000 */
[----:B------:R-:W-:-:S04]  /*2dc0*/  FFMA R20, R21, R20, R18 ;  /* 0x0000001415147223 */ /* 0x000fc80000000012 */
[----:B------:R-:W-:-:S04]  /*2dd0*/  FFMA R19, R19, R20, R0 ;  /* 0x0000001413137223 */ /* 0x000fc80000000000 */
        /* <DEDUP_REMOVED lines=18> */
[----:B------:R-:W-:Y:S02]  /*2f00*/  ISETP.NE.AND P2, PT, R10, RZ, PT ;  /* 0x000000ff0a00720c */ /* 0x000fe40003f45270 */
        /* <DEDUP_REMOVED lines=17> */
.L_x_118:
[----:B------:R-:W-:-:S04]  /*3020*/  LOP3.LUT R0, R0, 0x80000000, RZ, 0xc0, !PT ;  /* 0x8000000000007812 */ /* 0x000fc800078ec0ff */
[----:B------:R-:W-:Y:S01]  /*3030*/  LOP3.LUT R0, R0, 0x7f800000, RZ, 0xfc, !PT ;  /* 0x7f80000000007812 */ /* 0x000fe200078efcff */
[----:B------:R-:W-:Y:S06]  /*3040*/  BRA `(.L_x_119) ;  /* 0x0000000000047947 */ /* 0x000fec0003800000 */
.L_x_117:
[----:B------:R-:W-:-:S07]  /*3050*/  LEA R0, R17, R0, 0x17 ;  /* 0x0000000011007211 */ /* 0x000fce00078eb8ff */
.L_x_119:
[----:B------:R-:W-:Y:S05]  /*3060*/  BSYNC.RECONVERGENT B1 ;  /* 0x0000000000017941 */ /* 0x000fea0003800200 */
.L_x_116:
[----:B------:R-:W-:Y:S05]  /*3070*/  BRA `(.L_x_120) ;  /* 0x0000000000207947 */ /* 0x000fea0003800000 */
.L_x_115:
[----:B------:R-:W-:-:S04]  /*3080*/  LOP3.LUT R0, R21, 0x80000000, R0, 0x48, !PT ;  /* 0x8000000015007812 */ /* 0x000fc800078e4800 */
[----:B------:R-:W-:Y:S01]  /*3090*/  LOP3.LUT R0, R0, 0x7f800000, RZ, 0xfc, !PT ;  /* 0x7f80000000007812 */ /* 0x000fe200078efcff */
[----:B------:R-:W-:Y:S06]  /*30a0*/  BRA `(.L_x_120) ;  /* 0x0000000000147947 */ /* 0x000fec0003800000 */
.L_x_114:
[----:B------:R-:W-:Y:S01]  /*30b0*/  LOP3.LUT R0, R21, 0x80000000, R0, 0x48, !PT ;  /* 0x8000000015007812 */ /* 0x000fe200078e4800 */
[----:B------:R-:W-:Y:S06]  /*30c0*/  BRA `(.L_x_120) ;  /* 0x00000000000c7947 */ /* 0x000fec0003800000 */
.L_x_113:
[----:B------:R-:W0:Y:S01]  /*30d0*/  MUFU.RSQ R0, -QNAN ;  /* 0xffc0000000007908 */ /* 0x000e220000001400 */
[----:B------:R-:W-:Y:S05]  /*30e0*/  BRA `(.L_x_120) ;  /* 0x0000000000047947 */ /* 0x000fea0003800000 */
.L_x_112:
[----:B------:R-:W-:-:S07]  /*30f0*/  FADD.FTZ R0, R0, R3 ;  /* 0x0000000300007221 */ /* 0x000fce0000010000 */
.L_x_120:
[----:B------:R-:W-:Y:S05]  /*3100*/  BSYNC.RECONVERGENT B0 ;  /* 0x0000000000007941 */ /* 0x000fea0003800200 */
.L_x_110:
[----:B------:R-:W-:Y:S02]  /*3110*/  HFMA2 R19, -RZ, RZ, 0, 0 ;  /* 0x00000000ff137431 */ /* 0x000fe400000001ff */
[----:B------:R-:W-:-:S04]  /*3120*/  IMAD.MOV.U32 R18, RZ, RZ, R8 ;  /* 0x000000ffff127224 */ /* 0x000fc800078e0008 */
[----:B0-----:R-:W-:Y:S05]  /*3130*/  RET.REL.NODEC R18 `(radon_kernel) ;  /* 0xffffffcc12b07950 */ /* 0x001fea0003c3ffff */
.L_x_121:
        /* <DEDUP_REMOVED lines=12> */
.L_x_125:


//--------------------- .nv.global.init           --------------------------
	.section	.nv.global.init,"aw",@progbits
	.align	4
.nv.global.init:
	.type		__cudart_i2opi_f,@object
	.size		__cudart_i2opi_f,(.L_0 - __cudart_i2opi_f)
__cudart_i2opi_f:
        /*0000*/ 	.byte	0x41, 0x90, 0x43, 0x3c, 0x99, 0x95, 0x62, 0xdb, 0xc0, 0xdd, 0x34, 0xf5, 0xd1, 0x57, 0x27, 0xfc
        /*0010*/ 	.byte	0x29, 0x15, 0x44, 0x4e, 0x6e, 0x83, 0xf9, 0xa2
.L_0:


//--------------------- .nv.shared.reserved.0     --------------------------
	.section	.nv.shared.reserved.0,"aw",@nobits
	.weak		__nv_reservedSMEM_offset_0_alias
	.size		__nv_reservedSMEM_offset_0_alias, 0, 64
	.other		__nv_reservedSMEM_offset_0_alias,@"STO_CUDA_RESERVED_SHARED STV_DEFAULT"
__nv_reservedSMEM_offset_0_alias:
	.zero		0
	.zero		64


//--------------------- .nv.constant0.radon_local_kernel --------------------------
	.section	.nv.constant0.radon_local_kernel,"a",@progbits
	.sectionflags	@""
	.align	4
.nv.constant0.radon_local_kernel:
	.zero		932


//--------------------- .nv.constant0.radon_kernel --------------------------
	.section	.nv.constant0.radon_kernel,"a",@progbits
	.sectionflags	@""
	.align	4
.nv.constant0.radon_kernel:
	.zero		928


//--------------------- SYMBOLS --------------------------

	.type		.nv.reservedSmem.offset0,@object
	.size		.nv.reservedSmem.offset0,0x4
